//
// Generated by NVIDIA NVVM Compiler
//
// Compiler Build ID: CL-36424714
// Cuda compilation tools, release 13.0, V13.0.88
// Based on NVVM 20.0.0
//

.version 9.0
.target sm_100
.address_size 64

	// .globl	sedenion_mul_f64

.visible .entry sedenion_mul_f64(
	.param .u64 .ptr .align 1 sedenion_mul_f64_param_0,
	.param .u64 .ptr .align 1 sedenion_mul_f64_param_1,
	.param .u64 .ptr .align 1 sedenion_mul_f64_param_2,
	.param .u32 sedenion_mul_f64_param_3
)
{
	.reg .pred 	%p<2>;
	.reg .b32 	%r<11>;
	.reg .b64 	%rd<14>;
	.reg .b64 	%fd<417>;

	ld.param.u32 	%r1, [sedenion_mul_f64_param_3];
	mov.u32 	%r2, %ctaid.x;
	mov.u32 	%r3, %ntid.x;
	mov.u32 	%r4, %tid.x;
	mad.lo.s32 	%r5, %r2, %r3, %r4;
	setp.ge.s32 	%p1, %r5, %r1;
	@%p1 bra 	$L__BB0_2;
	ld.param.u64 	%rd13, [sedenion_mul_f64_param_2];
	ld.param.u64 	%rd12, [sedenion_mul_f64_param_1];
	ld.param.u64 	%rd11, [sedenion_mul_f64_param_0];
	cvta.to.global.u64 	%rd4, %rd12;
	cvta.to.global.u64 	%rd5, %rd13;
	cvta.to.global.u64 	%rd6, %rd11;
	mov.u32 	%r6, %ctaid.x;
	mov.u32 	%r7, %ntid.x;
	mov.u32 	%r8, %tid.x;
	mad.lo.s32 	%r9, %r6, %r7, %r8;
	shl.b32 	%r10, %r9, 4;
	mul.wide.s32 	%rd7, %r10, 8;
	add.s64 	%rd8, %rd4, %rd7;
	ld.global.f64 	%fd1, [%rd8];
	ld.global.f64 	%fd2, [%rd8+8];
	ld.global.f64 	%fd3, [%rd8+16];
	ld.global.f64 	%fd4, [%rd8+24];
	ld.global.f64 	%fd5, [%rd8+32];
	ld.global.f64 	%fd6, [%rd8+40];
	ld.global.f64 	%fd7, [%rd8+48];
	ld.global.f64 	%fd8, [%rd8+56];
	ld.global.f64 	%fd9, [%rd8+64];
	ld.global.f64 	%fd10, [%rd8+72];
	ld.global.f64 	%fd11, [%rd8+80];
	ld.global.f64 	%fd12, [%rd8+88];
	ld.global.f64 	%fd13, [%rd8+96];
	ld.global.f64 	%fd14, [%rd8+104];
	ld.global.f64 	%fd15, [%rd8+112];
	ld.global.f64 	%fd16, [%rd8+120];
	add.s64 	%rd9, %rd5, %rd7;
	ld.global.f64 	%fd17, [%rd9];
	ld.global.f64 	%fd18, [%rd9+8];
	ld.global.f64 	%fd19, [%rd9+16];
	ld.global.f64 	%fd20, [%rd9+24];
	ld.global.f64 	%fd21, [%rd9+32];
	ld.global.f64 	%fd22, [%rd9+40];
	ld.global.f64 	%fd23, [%rd9+48];
	ld.global.f64 	%fd24, [%rd9+56];
	ld.global.f64 	%fd25, [%rd9+64];
	ld.global.f64 	%fd26, [%rd9+72];
	ld.global.f64 	%fd27, [%rd9+80];
	ld.global.f64 	%fd28, [%rd9+88];
	ld.global.f64 	%fd29, [%rd9+96];
	ld.global.f64 	%fd30, [%rd9+104];
	ld.global.f64 	%fd31, [%rd9+112];
	ld.global.f64 	%fd32, [%rd9+120];
	mul.f64 	%fd33, %fd1, %fd17;
	mul.f64 	%fd34, %fd2, %fd18;
	sub.f64 	%fd35, %fd33, %fd34;
	mul.f64 	%fd36, %fd3, %fd19;
	sub.f64 	%fd37, %fd35, %fd36;
	mul.f64 	%fd38, %fd4, %fd20;
	sub.f64 	%fd39, %fd37, %fd38;
	mul.f64 	%fd40, %fd5, %fd21;
	sub.f64 	%fd41, %fd39, %fd40;
	mul.f64 	%fd42, %fd6, %fd22;
	sub.f64 	%fd43, %fd41, %fd42;
	mul.f64 	%fd44, %fd7, %fd23;
	sub.f64 	%fd45, %fd43, %fd44;
	mul.f64 	%fd46, %fd8, %fd24;
	sub.f64 	%fd47, %fd45, %fd46;
	mul.f64 	%fd48, %fd1, %fd18;
	fma.rn.f64 	%fd49, %fd2, %fd17, %fd48;
	fma.rn.f64 	%fd50, %fd3, %fd20, %fd49;
	mul.f64 	%fd51, %fd4, %fd19;
	sub.f64 	%fd52, %fd50, %fd51;
	fma.rn.f64 	%fd53, %fd5, %fd22, %fd52;
	mul.f64 	%fd54, %fd6, %fd21;
	sub.f64 	%fd55, %fd53, %fd54;
	mul.f64 	%fd56, %fd7, %fd24;
	sub.f64 	%fd57, %fd55, %fd56;
	fma.rn.f64 	%fd58, %fd8, %fd23, %fd57;
	mul.f64 	%fd59, %fd1, %fd19;
	mul.f64 	%fd60, %fd2, %fd20;
	sub.f64 	%fd61, %fd59, %fd60;
	fma.rn.f64 	%fd62, %fd3, %fd17, %fd61;
	fma.rn.f64 	%fd63, %fd4, %fd18, %fd62;
	fma.rn.f64 	%fd64, %fd5, %fd23, %fd63;
	fma.rn.f64 	%fd65, %fd6, %fd24, %fd64;
	mul.f64 	%fd66, %fd7, %fd21;
	sub.f64 	%fd67, %fd65, %fd66;
	mul.f64 	%fd68, %fd8, %fd22;
	sub.f64 	%fd69, %fd67, %fd68;
	mul.f64 	%fd70, %fd1, %fd20;
	fma.rn.f64 	%fd71, %fd2, %fd19, %fd70;
	mul.f64 	%fd72, %fd3, %fd18;
	sub.f64 	%fd73, %fd71, %fd72;
	fma.rn.f64 	%fd74, %fd4, %fd17, %fd73;
	fma.rn.f64 	%fd75, %fd5, %fd24, %fd74;
	mul.f64 	%fd76, %fd6, %fd23;
	sub.f64 	%fd77, %fd75, %fd76;
	fma.rn.f64 	%fd78, %fd7, %fd22, %fd77;
	mul.f64 	%fd79, %fd8, %fd21;
	sub.f64 	%fd80, %fd78, %fd79;
	mul.f64 	%fd81, %fd1, %fd21;
	mul.f64 	%fd82, %fd2, %fd22;
	sub.f64 	%fd83, %fd81, %fd82;
	mul.f64 	%fd84, %fd3, %fd23;
	sub.f64 	%fd85, %fd83, %fd84;
	mul.f64 	%fd86, %fd4, %fd24;
	sub.f64 	%fd87, %fd85, %fd86;
	fma.rn.f64 	%fd88, %fd5, %fd17, %fd87;
	fma.rn.f64 	%fd89, %fd6, %fd18, %fd88;
	fma.rn.f64 	%fd90, %fd7, %fd19, %fd89;
	fma.rn.f64 	%fd91, %fd8, %fd20, %fd90;
	mul.f64 	%fd92, %fd1, %fd22;
	fma.rn.f64 	%fd93, %fd2, %fd21, %fd92;
	mul.f64 	%fd94, %fd3, %fd24;
	sub.f64 	%fd95, %fd93, %fd94;
	fma.rn.f64 	%fd96, %fd4, %fd23, %fd95;
	mul.f64 	%fd97, %fd5, %fd18;
	sub.f64 	%fd98, %fd96, %fd97;
	fma.rn.f64 	%fd99, %fd6, %fd17, %fd98;
	mul.f64 	%fd100, %fd7, %fd20;
	sub.f64 	%fd101, %fd99, %fd100;
	fma.rn.f64 	%fd102, %fd8, %fd19, %fd101;
	mul.f64 	%fd103, %fd2, %fd24;
	fma.rn.f64 	%fd104, %fd1, %fd23, %fd103;
	fma.rn.f64 	%fd105, %fd3, %fd21, %fd104;
	mul.f64 	%fd106, %fd4, %fd22;
	sub.f64 	%fd107, %fd105, %fd106;
	mul.f64 	%fd108, %fd5, %fd19;
	sub.f64 	%fd109, %fd107, %fd108;
	fma.rn.f64 	%fd110, %fd6, %fd20, %fd109;
	fma.rn.f64 	%fd111, %fd7, %fd17, %fd110;
	mul.f64 	%fd112, %fd8, %fd18;
	sub.f64 	%fd113, %fd111, %fd112;
	mul.f64 	%fd114, %fd1, %fd24;
	mul.f64 	%fd115, %fd2, %fd23;
	sub.f64 	%fd116, %fd114, %fd115;
	fma.rn.f64 	%fd117, %fd3, %fd22, %fd116;
	fma.rn.f64 	%fd118, %fd4, %fd21, %fd117;
	mul.f64 	%fd119, %fd5, %fd20;
	sub.f64 	%fd120, %fd118, %fd119;
	mul.f64 	%fd121, %fd6, %fd19;
	sub.f64 	%fd122, %fd120, %fd121;
	fma.rn.f64 	%fd123, %fd7, %fd18, %fd122;
	fma.rn.f64 	%fd124, %fd8, %fd17, %fd123;
	mul.f64 	%fd125, %fd10, %fd26;
	fma.rn.f64 	%fd126, %fd9, %fd25, %fd125;
	fma.rn.f64 	%fd127, %fd11, %fd27, %fd126;
	fma.rn.f64 	%fd128, %fd12, %fd28, %fd127;
	fma.rn.f64 	%fd129, %fd13, %fd29, %fd128;
	fma.rn.f64 	%fd130, %fd14, %fd30, %fd129;
	fma.rn.f64 	%fd131, %fd15, %fd31, %fd130;
	fma.rn.f64 	%fd132, %fd16, %fd32, %fd131;
	mul.f64 	%fd133, %fd10, %fd25;
	mul.f64 	%fd134, %fd9, %fd26;
	sub.f64 	%fd135, %fd133, %fd134;
	mul.f64 	%fd136, %fd12, %fd27;
	sub.f64 	%fd137, %fd135, %fd136;
	fma.rn.f64 	%fd138, %fd11, %fd28, %fd137;
	mul.f64 	%fd139, %fd14, %fd29;
	sub.f64 	%fd140, %fd138, %fd139;
	fma.rn.f64 	%fd141, %fd13, %fd30, %fd140;
	fma.rn.f64 	%fd142, %fd16, %fd31, %fd141;
	mul.f64 	%fd143, %fd15, %fd32;
	sub.f64 	%fd144, %fd142, %fd143;
	mul.f64 	%fd145, %fd12, %fd26;
	fma.rn.f64 	%fd146, %fd11, %fd25, %fd145;
	mul.f64 	%fd147, %fd9, %fd27;
	sub.f64 	%fd148, %fd146, %fd147;
	mul.f64 	%fd149, %fd10, %fd28;
	sub.f64 	%fd150, %fd148, %fd149;
	mul.f64 	%fd151, %fd15, %fd29;
	sub.f64 	%fd152, %fd150, %fd151;
	mul.f64 	%fd153, %fd16, %fd30;
	sub.f64 	%fd154, %fd152, %fd153;
	fma.rn.f64 	%fd155, %fd13, %fd31, %fd154;
	fma.rn.f64 	%fd156, %fd14, %fd32, %fd155;
	mul.f64 	%fd157, %fd12, %fd25;
	mul.f64 	%fd158, %fd11, %fd26;
	sub.f64 	%fd159, %fd157, %fd158;
	fma.rn.f64 	%fd160, %fd10, %fd27, %fd159;
	mul.f64 	%fd161, %fd9, %fd28;
	sub.f64 	%fd162, %fd160, %fd161;
	mul.f64 	%fd163, %fd16, %fd29;
	sub.f64 	%fd164, %fd162, %fd163;
	fma.rn.f64 	%fd165, %fd15, %fd30, %fd164;
	mul.f64 	%fd166, %fd14, %fd31;
	sub.f64 	%fd167, %fd165, %fd166;
	fma.rn.f64 	%fd168, %fd13, %fd32, %fd167;
	mul.f64 	%fd169, %fd14, %fd26;
	fma.rn.f64 	%fd170, %fd13, %fd25, %fd169;
	fma.rn.f64 	%fd171, %fd15, %fd27, %fd170;
	fma.rn.f64 	%fd172, %fd16, %fd28, %fd171;
	mul.f64 	%fd173, %fd9, %fd29;
	sub.f64 	%fd174, %fd172, %fd173;
	mul.f64 	%fd175, %fd10, %fd30;
	sub.f64 	%fd176, %fd174, %fd175;
	mul.f64 	%fd177, %fd11, %fd31;
	sub.f64 	%fd178, %fd176, %fd177;
	mul.f64 	%fd179, %fd12, %fd32;
	sub.f64 	%fd180, %fd178, %fd179;
	mul.f64 	%fd181, %fd14, %fd25;
	mul.f64 	%fd182, %fd13, %fd26;
	sub.f64 	%fd183, %fd181, %fd182;
	fma.rn.f64 	%fd184, %fd16, %fd27, %fd183;
	mul.f64 	%fd185, %fd15, %fd28;
	sub.f64 	%fd186, %fd184, %fd185;
	fma.rn.f64 	%fd187, %fd10, %fd29, %fd186;
	mul.f64 	%fd188, %fd9, %fd30;
	sub.f64 	%fd189, %fd187, %fd188;
	fma.rn.f64 	%fd190, %fd12, %fd31, %fd189;
	mul.f64 	%fd191, %fd11, %fd32;
	sub.f64 	%fd192, %fd190, %fd191;
	mul.f64 	%fd193, %fd15, %fd25;
	mul.f64 	%fd194, %fd16, %fd26;
	sub.f64 	%fd195, %fd193, %fd194;
	mul.f64 	%fd196, %fd13, %fd27;
	sub.f64 	%fd197, %fd195, %fd196;
	fma.rn.f64 	%fd198, %fd14, %fd28, %fd197;
	fma.rn.f64 	%fd199, %fd11, %fd29, %fd198;
	mul.f64 	%fd200, %fd12, %fd30;
	sub.f64 	%fd201, %fd199, %fd200;
	mul.f64 	%fd202, %fd9, %fd31;
	sub.f64 	%fd203, %fd201, %fd202;
	fma.rn.f64 	%fd204, %fd10, %fd32, %fd203;
	mul.f64 	%fd205, %fd15, %fd26;
	fma.rn.f64 	%fd206, %fd16, %fd25, %fd205;
	mul.f64 	%fd207, %fd14, %fd27;
	sub.f64 	%fd208, %fd206, %fd207;
	mul.f64 	%fd209, %fd13, %fd28;
	sub.f64 	%fd210, %fd208, %fd209;
	fma.rn.f64 	%fd211, %fd12, %fd29, %fd210;
	fma.rn.f64 	%fd212, %fd11, %fd30, %fd211;
	mul.f64 	%fd213, %fd10, %fd31;
	sub.f64 	%fd214, %fd212, %fd213;
	mul.f64 	%fd215, %fd9, %fd32;
	sub.f64 	%fd216, %fd214, %fd215;
	sub.f64 	%fd217, %fd47, %fd132;
	add.s64 	%rd10, %rd6, %rd7;
	st.global.f64 	[%rd10], %fd217;
	sub.f64 	%fd218, %fd58, %fd144;
	st.global.f64 	[%rd10+8], %fd218;
	sub.f64 	%fd219, %fd69, %fd156;
	st.global.f64 	[%rd10+16], %fd219;
	sub.f64 	%fd220, %fd80, %fd168;
	st.global.f64 	[%rd10+24], %fd220;
	sub.f64 	%fd221, %fd91, %fd180;
	st.global.f64 	[%rd10+32], %fd221;
	sub.f64 	%fd222, %fd102, %fd192;
	st.global.f64 	[%rd10+40], %fd222;
	sub.f64 	%fd223, %fd113, %fd204;
	st.global.f64 	[%rd10+48], %fd223;
	sub.f64 	%fd224, %fd124, %fd216;
	st.global.f64 	[%rd10+56], %fd224;
	mul.f64 	%fd225, %fd1, %fd25;
	mul.f64 	%fd226, %fd2, %fd26;
	sub.f64 	%fd227, %fd225, %fd226;
	mul.f64 	%fd228, %fd3, %fd27;
	sub.f64 	%fd229, %fd227, %fd228;
	mul.f64 	%fd230, %fd4, %fd28;
	sub.f64 	%fd231, %fd229, %fd230;
	mul.f64 	%fd232, %fd5, %fd29;
	sub.f64 	%fd233, %fd231, %fd232;
	mul.f64 	%fd234, %fd6, %fd30;
	sub.f64 	%fd235, %fd233, %fd234;
	mul.f64 	%fd236, %fd7, %fd31;
	sub.f64 	%fd237, %fd235, %fd236;
	mul.f64 	%fd238, %fd8, %fd32;
	sub.f64 	%fd239, %fd237, %fd238;
	mul.f64 	%fd240, %fd1, %fd26;
	fma.rn.f64 	%fd241, %fd2, %fd25, %fd240;
	fma.rn.f64 	%fd242, %fd4, %fd27, %fd241;
	mul.f64 	%fd243, %fd3, %fd28;
	sub.f64 	%fd244, %fd242, %fd243;
	fma.rn.f64 	%fd245, %fd6, %fd29, %fd244;
	mul.f64 	%fd246, %fd5, %fd30;
	sub.f64 	%fd247, %fd245, %fd246;
	mul.f64 	%fd248, %fd8, %fd31;
	sub.f64 	%fd249, %fd247, %fd248;
	fma.rn.f64 	%fd250, %fd7, %fd32, %fd249;
	mul.f64 	%fd251, %fd3, %fd25;
	mul.f64 	%fd252, %fd4, %fd26;
	sub.f64 	%fd253, %fd251, %fd252;
	fma.rn.f64 	%fd254, %fd1, %fd27, %fd253;
	fma.rn.f64 	%fd255, %fd2, %fd28, %fd254;
	fma.rn.f64 	%fd256, %fd7, %fd29, %fd255;
	fma.rn.f64 	%fd257, %fd8, %fd30, %fd256;
	mul.f64 	%fd258, %fd5, %fd31;
	sub.f64 	%fd259, %fd257, %fd258;
	mul.f64 	%fd260, %fd6, %fd32;
	sub.f64 	%fd261, %fd259, %fd260;
	mul.f64 	%fd262, %fd3, %fd26;
	fma.rn.f64 	%fd263, %fd4, %fd25, %fd262;
	mul.f64 	%fd264, %fd2, %fd27;
	sub.f64 	%fd265, %fd263, %fd264;
	fma.rn.f64 	%fd266, %fd1, %fd28, %fd265;
	fma.rn.f64 	%fd267, %fd8, %fd29, %fd266;
	mul.f64 	%fd268, %fd7, %fd30;
	sub.f64 	%fd269, %fd267, %fd268;
	fma.rn.f64 	%fd270, %fd6, %fd31, %fd269;
	mul.f64 	%fd271, %fd5, %fd32;
	sub.f64 	%fd272, %fd270, %fd271;
	mul.f64 	%fd273, %fd5, %fd25;
	mul.f64 	%fd274, %fd6, %fd26;
	sub.f64 	%fd275, %fd273, %fd274;
	mul.f64 	%fd276, %fd7, %fd27;
	sub.f64 	%fd277, %fd275, %fd276;
	mul.f64 	%fd278, %fd8, %fd28;
	sub.f64 	%fd279, %fd277, %fd278;
	fma.rn.f64 	%fd280, %fd1, %fd29, %fd279;
	fma.rn.f64 	%fd281, %fd2, %fd30, %fd280;
	fma.rn.f64 	%fd282, %fd3, %fd31, %fd281;
	fma.rn.f64 	%fd283, %fd4, %fd32, %fd282;
	mul.f64 	%fd284, %fd5, %fd26;
	fma.rn.f64 	%fd285, %fd6, %fd25, %fd284;
	mul.f64 	%fd286, %fd8, %fd27;
	sub.f64 	%fd287, %fd285, %fd286;
	fma.rn.f64 	%fd288, %fd7, %fd28, %fd287;
	mul.f64 	%fd289, %fd2, %fd29;
	sub.f64 	%fd290, %fd288, %fd289;
	fma.rn.f64 	%fd291, %fd1, %fd30, %fd290;
	mul.f64 	%fd292, %fd4, %fd31;
	sub.f64 	%fd293, %fd291, %fd292;
	fma.rn.f64 	%fd294, %fd3, %fd32, %fd293;
	mul.f64 	%fd295, %fd8, %fd26;
	fma.rn.f64 	%fd296, %fd7, %fd25, %fd295;
	fma.rn.f64 	%fd297, %fd5, %fd27, %fd296;
	mul.f64 	%fd298, %fd6, %fd28;
	sub.f64 	%fd299, %fd297, %fd298;
	mul.f64 	%fd300, %fd3, %fd29;
	sub.f64 	%fd301, %fd299, %fd300;
	fma.rn.f64 	%fd302, %fd4, %fd30, %fd301;
	fma.rn.f64 	%fd303, %fd1, %fd31, %fd302;
	mul.f64 	%fd304, %fd2, %fd32;
	sub.f64 	%fd305, %fd303, %fd304;
	mul.f64 	%fd306, %fd8, %fd25;
	mul.f64 	%fd307, %fd7, %fd26;
	sub.f64 	%fd308, %fd306, %fd307;
	fma.rn.f64 	%fd309, %fd6, %fd27, %fd308;
	fma.rn.f64 	%fd310, %fd5, %fd28, %fd309;
	mul.f64 	%fd311, %fd4, %fd29;
	sub.f64 	%fd312, %fd310, %fd311;
	mul.f64 	%fd313, %fd3, %fd30;
	sub.f64 	%fd314, %fd312, %fd313;
	fma.rn.f64 	%fd315, %fd2, %fd31, %fd314;
	fma.rn.f64 	%fd316, %fd1, %fd32, %fd315;
	neg.f64 	%fd317, %fd19;
	neg.f64 	%fd318, %fd21;
	neg.f64 	%fd319, %fd24;
	mul.f64 	%fd320, %fd10, %fd18;
	fma.rn.f64 	%fd321, %fd9, %fd17, %fd320;
	fma.rn.f64 	%fd322, %fd11, %fd19, %fd321;
	fma.rn.f64 	%fd323, %fd12, %fd20, %fd322;
	fma.rn.f64 	%fd324, %fd13, %fd21, %fd323;
	fma.rn.f64 	%fd325, %fd14, %fd22, %fd324;
	fma.rn.f64 	%fd326, %fd15, %fd23, %fd325;
	fma.rn.f64 	%fd327, %fd16, %fd24, %fd326;
	mul.f64 	%fd328, %fd10, %fd17;
	mul.f64 	%fd329, %fd9, %fd18;
	sub.f64 	%fd330, %fd328, %fd329;
	mul.f64 	%fd331, %fd11, %fd20;
	sub.f64 	%fd332, %fd330, %fd331;
	fma.rn.f64 	%fd333, %fd12, %fd19, %fd332;
	mul.f64 	%fd334, %fd13, %fd22;
	sub.f64 	%fd335, %fd333, %fd334;
	fma.rn.f64 	%fd336, %fd14, %fd21, %fd335;
	fma.rn.f64 	%fd337, %fd15, %fd24, %fd336;
	mul.f64 	%fd338, %fd16, %fd23;
	sub.f64 	%fd339, %fd337, %fd338;
	mul.f64 	%fd340, %fd10, %fd20;
	mul.f64 	%fd341, %fd9, %fd19;
	sub.f64 	%fd342, %fd340, %fd341;
	fma.rn.f64 	%fd343, %fd11, %fd17, %fd342;
	mul.f64 	%fd344, %fd12, %fd18;
	sub.f64 	%fd345, %fd343, %fd344;
	mul.f64 	%fd346, %fd13, %fd23;
	sub.f64 	%fd347, %fd345, %fd346;
	mul.f64 	%fd348, %fd14, %fd24;
	sub.f64 	%fd349, %fd347, %fd348;
	fma.rn.f64 	%fd350, %fd15, %fd21, %fd349;
	fma.rn.f64 	%fd351, %fd16, %fd22, %fd350;
	mul.f64 	%fd352, %fd10, %fd317;
	mul.f64 	%fd353, %fd9, %fd20;
	sub.f64 	%fd354, %fd352, %fd353;
	fma.rn.f64 	%fd355, %fd11, %fd18, %fd354;
	fma.rn.f64 	%fd356, %fd12, %fd17, %fd355;
	mul.f64 	%fd357, %fd13, %fd24;
	sub.f64 	%fd358, %fd356, %fd357;
	fma.rn.f64 	%fd359, %fd14, %fd23, %fd358;
	mul.f64 	%fd360, %fd15, %fd22;
	sub.f64 	%fd361, %fd359, %fd360;
	fma.rn.f64 	%fd362, %fd16, %fd21, %fd361;
	mul.f64 	%fd363, %fd10, %fd22;
	mul.f64 	%fd364, %fd9, %fd21;
	sub.f64 	%fd365, %fd363, %fd364;
	fma.rn.f64 	%fd366, %fd11, %fd23, %fd365;
	fma.rn.f64 	%fd367, %fd12, %fd24, %fd366;
	fma.rn.f64 	%fd368, %fd13, %fd17, %fd367;
	mul.f64 	%fd369, %fd14, %fd18;
	sub.f64 	%fd370, %fd368, %fd369;
	mul.f64 	%fd371, %fd15, %fd19;
	sub.f64 	%fd372, %fd370, %fd371;
	mul.f64 	%fd373, %fd16, %fd20;
	sub.f64 	%fd374, %fd372, %fd373;
	mul.f64 	%fd375, %fd10, %fd318;
	mul.f64 	%fd376, %fd9, %fd22;
	sub.f64 	%fd377, %fd375, %fd376;
	fma.rn.f64 	%fd378, %fd11, %fd24, %fd377;
	mul.f64 	%fd379, %fd12, %fd23;
	sub.f64 	%fd380, %fd378, %fd379;
	fma.rn.f64 	%fd381, %fd13, %fd18, %fd380;
	fma.rn.f64 	%fd382, %fd14, %fd17, %fd381;
	fma.rn.f64 	%fd383, %fd15, %fd20, %fd382;
	mul.f64 	%fd384, %fd16, %fd19;
	sub.f64 	%fd385, %fd383, %fd384;
	mul.f64 	%fd386, %fd10, %fd319;
	mul.f64 	%fd387, %fd9, %fd23;
	sub.f64 	%fd388, %fd386, %fd387;
	mul.f64 	%fd389, %fd11, %fd21;
	sub.f64 	%fd390, %fd388, %fd389;
	fma.rn.f64 	%fd391, %fd12, %fd22, %fd390;
	fma.rn.f64 	%fd392, %fd13, %fd19, %fd391;
	mul.f64 	%fd393, %fd14, %fd20;
	sub.f64 	%fd394, %fd392, %fd393;
	fma.rn.f64 	%fd395, %fd15, %fd17, %fd394;
	fma.rn.f64 	%fd396, %fd16, %fd18, %fd395;
	mul.f64 	%fd397, %fd10, %fd23;
	mul.f64 	%fd398, %fd9, %fd24;
	sub.f64 	%fd399, %fd397, %fd398;
	mul.f64 	%fd400, %fd11, %fd22;
	sub.f64 	%fd401, %fd399, %fd400;
	mul.f64 	%fd402, %fd12, %fd21;
	sub.f64 	%fd403, %fd401, %fd402;
	fma.rn.f64 	%fd404, %fd13, %fd20, %fd403;
	fma.rn.f64 	%fd405, %fd14, %fd19, %fd404;
	mul.f64 	%fd406, %fd15, %fd18;
	sub.f64 	%fd407, %fd405, %fd406;
	fma.rn.f64 	%fd408, %fd16, %fd17, %fd407;
	add.f64 	%fd409, %fd327, %fd239;
	st.global.f64 	[%rd10+64], %fd409;
	add.f64 	%fd410, %fd339, %fd250;
	st.global.f64 	[%rd10+72], %fd410;
	add.f64 	%fd411, %fd351, %fd261;
	st.global.f64 	[%rd10+80], %fd411;
	add.f64 	%fd412, %fd362, %fd272;
	st.global.f64 	[%rd10+88], %fd412;
	add.f64 	%fd413, %fd374, %fd283;
	st.global.f64 	[%rd10+96], %fd413;
	add.f64 	%fd414, %fd385, %fd294;
	st.global.f64 	[%rd10+104], %fd414;
	add.f64 	%fd415, %fd396, %fd305;
	st.global.f64 	[%rd10+112], %fd415;
	add.f64 	%fd416, %fd408, %fd316;
	st.global.f64 	[%rd10+120], %fd416;
$L__BB0_2:
	ret;

}
	// .globl	sedenion_add_f64
.visible .entry sedenion_add_f64(
	.param .u64 .ptr .align 1 sedenion_add_f64_param_0,
	.param .u64 .ptr .align 1 sedenion_add_f64_param_1,
	.param .u64 .ptr .align 1 sedenion_add_f64_param_2,
	.param .u32 sedenion_add_f64_param_3
)
{
	.reg .pred 	%p<2>;
	.reg .b32 	%r<7>;
	.reg .b64 	%rd<11>;
	.reg .b64 	%fd<4>;

	ld.param.u64 	%rd1, [sedenion_add_f64_param_0];
	ld.param.u64 	%rd2, [sedenion_add_f64_param_1];
	ld.param.u64 	%rd3, [sedenion_add_f64_param_2];
	ld.param.u32 	%r2, [sedenion_add_f64_param_3];
	mov.u32 	%r3, %ctaid.x;
	mov.u32 	%r4, %ntid.x;
	mov.u32 	%r5, %tid.x;
	mad.lo.s32 	%r1, %r3, %r4, %r5;
	shl.b32 	%r6, %r2, 4;
	setp.ge.s32 	%p1, %r1, %r6;
	@%p1 bra 	$L__BB1_2;
	cvta.to.global.u64 	%rd4, %rd2;
	cvta.to.global.u64 	%rd5, %rd3;
	cvta.to.global.u64 	%rd6, %rd1;
	mul.wide.s32 	%rd7, %r1, 8;
	add.s64 	%rd8, %rd4, %rd7;
	ld.global.f64 	%fd1, [%rd8];
	add.s64 	%rd9, %rd5, %rd7;
	ld.global.f64 	%fd2, [%rd9];
	add.f64 	%fd3, %fd1, %fd2;
	add.s64 	%rd10, %rd6, %rd7;
	st.global.f64 	[%rd10], %fd3;
$L__BB1_2:
	ret;

}
	// .globl	sedenion_sub_f64
.visible .entry sedenion_sub_f64(
	.param .u64 .ptr .align 1 sedenion_sub_f64_param_0,
	.param .u64 .ptr .align 1 sedenion_sub_f64_param_1,
	.param .u64 .ptr .align 1 sedenion_sub_f64_param_2,
	.param .u32 sedenion_sub_f64_param_3
)
{
	.reg .pred 	%p<2>;
	.reg .b32 	%r<7>;
	.reg .b64 	%rd<11>;
	.reg .b64 	%fd<4>;

	ld.param.u64 	%rd1, [sedenion_sub_f64_param_0];
	ld.param.u64 	%rd2, [sedenion_sub_f64_param_1];
	ld.param.u64 	%rd3, [sedenion_sub_f64_param_2];
	ld.param.u32 	%r2, [sedenion_sub_f64_param_3];
	mov.u32 	%r3, %ctaid.x;
	mov.u32 	%r4, %ntid.x;
	mov.u32 	%r5, %tid.x;
	mad.lo.s32 	%r1, %r3, %r4, %r5;
	shl.b32 	%r6, %r2, 4;
	setp.ge.s32 	%p1, %r1, %r6;
	@%p1 bra 	$L__BB2_2;
	cvta.to.global.u64 	%rd4, %rd2;
	cvta.to.global.u64 	%rd5, %rd3;
	cvta.to.global.u64 	%rd6, %rd1;
	mul.wide.s32 	%rd7, %r1, 8;
	add.s64 	%rd8, %rd4, %rd7;
	ld.global.f64 	%fd1, [%rd8];
	add.s64 	%rd9, %rd5, %rd7;
	ld.global.f64 	%fd2, [%rd9];
	sub.f64 	%fd3, %fd1, %fd2;
	add.s64 	%rd10, %rd6, %rd7;
	st.global.f64 	[%rd10], %fd3;
$L__BB2_2:
	ret;

}
	// .globl	sedenion_neg_f64
.visible .entry sedenion_neg_f64(
	.param .u64 .ptr .align 1 sedenion_neg_f64_param_0,
	.param .u64 .ptr .align 1 sedenion_neg_f64_param_1,
	.param .u32 sedenion_neg_f64_param_2
)
{
	.reg .pred 	%p<2>;
	.reg .b32 	%r<7>;
	.reg .b64 	%rd<8>;
	.reg .b64 	%fd<3>;

	ld.param.u64 	%rd1, [sedenion_neg_f64_param_0];
	ld.param.u64 	%rd2, [sedenion_neg_f64_param_1];
	ld.param.u32 	%r2, [sedenion_neg_f64_param_2];
	mov.u32 	%r3, %ctaid.x;
	mov.u32 	%r4, %ntid.x;
	mov.u32 	%r5, %tid.x;
	mad.lo.s32 	%r1, %r3, %r4, %r5;
	shl.b32 	%r6, %r2, 4;
	setp.ge.s32 	%p1, %r1, %r6;
	@%p1 bra 	$L__BB3_2;
	cvta.to.global.u64 	%rd3, %rd2;
	cvta.to.global.u64 	%rd4, %rd1;
	mul.wide.s32 	%rd5, %r1, 8;
	add.s64 	%rd6, %rd3, %rd5;
	ld.global.f64 	%fd1, [%rd6];
	neg.f64 	%fd2, %fd1;
	add.s64 	%rd7, %rd4, %rd5;
	st.global.f64 	[%rd7], %fd2;
$L__BB3_2:
	ret;

}
	// .globl	sedenion_scale_f64
.visible .entry sedenion_scale_f64(
	.param .u64 .ptr .align 1 sedenion_scale_f64_param_0,
	.param .u64 .ptr .align 1 sedenion_scale_f64_param_1,
	.param .f64 sedenion_scale_f64_param_2,
	.param .u32 sedenion_scale_f64_param_3
)
{
	.reg .pred 	%p<2>;
	.reg .b32 	%r<7>;
	.reg .b64 	%rd<8>;
	.reg .b64 	%fd<4>;

	ld.param.u64 	%rd1, [sedenion_scale_f64_param_0];
	ld.param.u64 	%rd2, [sedenion_scale_f64_param_1];
	ld.param.f64 	%fd1, [sedenion_scale_f64_param_2];
	ld.param.u32 	%r2, [sedenion_scale_f64_param_3];
	mov.u32 	%r3, %ctaid.x;
	mov.u32 	%r4, %ntid.x;
	mov.u32 	%r5, %tid.x;
	mad.lo.s32 	%r1, %r3, %r4, %r5;
	shl.b32 	%r6, %r2, 4;
	setp.ge.s32 	%p1, %r1, %r6;
	@%p1 bra 	$L__BB4_2;
	cvta.to.global.u64 	%rd3, %rd2;
	cvta.to.global.u64 	%rd4, %rd1;
	mul.wide.s32 	%rd5, %r1, 8;
	add.s64 	%rd6, %rd3, %rd5;
	ld.global.f64 	%fd2, [%rd6];
	mul.f64 	%fd3, %fd1, %fd2;
	add.s64 	%rd7, %rd4, %rd5;
	st.global.f64 	[%rd7], %fd3;
$L__BB4_2:
	ret;

}
	// .globl	sedenion_conjugate_f64
.visible .entry sedenion_conjugate_f64(
	.param .u64 .ptr .align 1 sedenion_conjugate_f64_param_0,
	.param .u64 .ptr .align 1 sedenion_conjugate_f64_param_1,
	.param .u32 sedenion_conjugate_f64_param_2
)
{
	.reg .pred 	%p<3>;
	.reg .b32 	%r<8>;
	.reg .b64 	%rd<11>;
	.reg .b64 	%fd<4>;

	ld.param.u64 	%rd3, [sedenion_conjugate_f64_param_0];
	ld.param.u64 	%rd4, [sedenion_conjugate_f64_param_1];
	ld.param.u32 	%r2, [sedenion_conjugate_f64_param_2];
	cvta.to.global.u64 	%rd1, %rd3;
	cvta.to.global.u64 	%rd2, %rd4;
	mov.u32 	%r3, %ctaid.x;
	mov.u32 	%r4, %ntid.x;
	mov.u32 	%r5, %tid.x;
	mad.lo.s32 	%r1, %r3, %r4, %r5;
	shl.b32 	%r6, %r2, 4;
	setp.ge.s32 	%p1, %r1, %r6;
	@%p1 bra 	$L__BB5_4;
	and.b32  	%r7, %r1, 15;
	setp.ne.s32 	%p2, %r7, 0;
	@%p2 bra 	$L__BB5_3;
	mul.wide.s32 	%rd8, %r1, 8;
	add.s64 	%rd9, %rd2, %rd8;
	ld.global.f64 	%fd3, [%rd9];
	add.s64 	%rd10, %rd1, %rd8;
	st.global.f64 	[%rd10], %fd3;
	bra.uni 	$L__BB5_4;
$L__BB5_3:
	mul.wide.s32 	%rd5, %r1, 8;
	add.s64 	%rd6, %rd2, %rd5;
	ld.global.f64 	%fd1, [%rd6];
	neg.f64 	%fd2, %fd1;
	add.s64 	%rd7, %rd1, %rd5;
	st.global.f64 	[%rd7], %fd2;
$L__BB5_4:
	ret;

}
	// .globl	sedenion_norm_sq_f64
.visible .entry sedenion_norm_sq_f64(
	.param .u64 .ptr .align 1 sedenion_norm_sq_f64_param_0,
	.param .u64 .ptr .align 1 sedenion_norm_sq_f64_param_1,
	.param .u32 sedenion_norm_sq_f64_param_2
)
{
	.reg .pred 	%p<2>;
	.reg .b32 	%r<7>;
	.reg .b64 	%rd<9>;
	.reg .b64 	%fd<33>;

	ld.param.u64 	%rd1, [sedenion_norm_sq_f64_param_0];
	ld.param.u64 	%rd2, [sedenion_norm_sq_f64_param_1];
	ld.param.u32 	%r2, [sedenion_norm_sq_f64_param_2];
	mov.u32 	%r3, %ctaid.x;
	mov.u32 	%r4, %ntid.x;
	mov.u32 	%r5, %tid.x;
	mad.lo.s32 	%r1, %r3, %r4, %r5;
	setp.ge.s32 	%p1, %r1, %r2;
	@%p1 bra 	$L__BB6_2;
	cvta.to.global.u64 	%rd3, %rd1;
	cvta.to.global.u64 	%rd4, %rd2;
	shl.b32 	%r6, %r1, 4;
	mul.wide.s32 	%rd5, %r6, 8;
	add.s64 	%rd6, %rd4, %rd5;
	ld.global.f64 	%fd1, [%rd6];
	ld.global.f64 	%fd2, [%rd6+8];
	mul.f64 	%fd3, %fd2, %fd2;
	fma.rn.f64 	%fd4, %fd1, %fd1, %fd3;
	ld.global.f64 	%fd5, [%rd6+16];
	fma.rn.f64 	%fd6, %fd5, %fd5, %fd4;
	ld.global.f64 	%fd7, [%rd6+24];
	fma.rn.f64 	%fd8, %fd7, %fd7, %fd6;
	ld.global.f64 	%fd9, [%rd6+32];
	fma.rn.f64 	%fd10, %fd9, %fd9, %fd8;
	ld.global.f64 	%fd11, [%rd6+40];
	fma.rn.f64 	%fd12, %fd11, %fd11, %fd10;
	ld.global.f64 	%fd13, [%rd6+48];
	fma.rn.f64 	%fd14, %fd13, %fd13, %fd12;
	ld.global.f64 	%fd15, [%rd6+56];
	fma.rn.f64 	%fd16, %fd15, %fd15, %fd14;
	ld.global.f64 	%fd17, [%rd6+64];
	fma.rn.f64 	%fd18, %fd17, %fd17, %fd16;
	ld.global.f64 	%fd19, [%rd6+72];
	fma.rn.f64 	%fd20, %fd19, %fd19, %fd18;
	ld.global.f64 	%fd21, [%rd6+80];
	fma.rn.f64 	%fd22, %fd21, %fd21, %fd20;
	ld.global.f64 	%fd23, [%rd6+88];
	fma.rn.f64 	%fd24, %fd23, %fd23, %fd22;
	ld.global.f64 	%fd25, [%rd6+96];
	fma.rn.f64 	%fd26, %fd25, %fd25, %fd24;
	ld.global.f64 	%fd27, [%rd6+104];
	fma.rn.f64 	%fd28, %fd27, %fd27, %fd26;
	ld.global.f64 	%fd29, [%rd6+112];
	fma.rn.f64 	%fd30, %fd29, %fd29, %fd28;
	ld.global.f64 	%fd31, [%rd6+120];
	fma.rn.f64 	%fd32, %fd31, %fd31, %fd30;
	mul.wide.s32 	%rd7, %r1, 8;
	add.s64 	%rd8, %rd3, %rd7;
	st.global.f64 	[%rd8], %fd32;
$L__BB6_2:
	ret;

}
	// .globl	sedenion_norm_f64
.visible .entry sedenion_norm_f64(
	.param .u64 .ptr .align 1 sedenion_norm_f64_param_0,
	.param .u64 .ptr .align 1 sedenion_norm_f64_param_1,
	.param .u32 sedenion_norm_f64_param_2
)
{
	.reg .pred 	%p<2>;
	.reg .b32 	%r<7>;
	.reg .b64 	%rd<9>;
	.reg .b64 	%fd<34>;

	ld.param.u64 	%rd1, [sedenion_norm_f64_param_0];
	ld.param.u64 	%rd2, [sedenion_norm_f64_param_1];
	ld.param.u32 	%r2, [sedenion_norm_f64_param_2];
	mov.u32 	%r3, %ctaid.x;
	mov.u32 	%r4, %ntid.x;
	mov.u32 	%r5, %tid.x;
	mad.lo.s32 	%r1, %r3, %r4, %r5;
	setp.ge.s32 	%p1, %r1, %r2;
	@%p1 bra 	$L__BB7_2;
	cvta.to.global.u64 	%rd3, %rd1;
	cvta.to.global.u64 	%rd4, %rd2;
	shl.b32 	%r6, %r1, 4;
	mul.wide.s32 	%rd5, %r6, 8;
	add.s64 	%rd6, %rd4, %rd5;
	ld.global.f64 	%fd1, [%rd6];
	ld.global.f64 	%fd2, [%rd6+8];
	mul.f64 	%fd3, %fd2, %fd2;
	fma.rn.f64 	%fd4, %fd1, %fd1, %fd3;
	ld.global.f64 	%fd5, [%rd6+16];
	fma.rn.f64 	%fd6, %fd5, %fd5, %fd4;
	ld.global.f64 	%fd7, [%rd6+24];
	fma.rn.f64 	%fd8, %fd7, %fd7, %fd6;
	ld.global.f64 	%fd9, [%rd6+32];
	fma.rn.f64 	%fd10, %fd9, %fd9, %fd8;
	ld.global.f64 	%fd11, [%rd6+40];
	fma.rn.f64 	%fd12, %fd11, %fd11, %fd10;
	ld.global.f64 	%fd13, [%rd6+48];
	fma.rn.f64 	%fd14, %fd13, %fd13, %fd12;
	ld.global.f64 	%fd15, [%rd6+56];
	fma.rn.f64 	%fd16, %fd15, %fd15, %fd14;
	ld.global.f64 	%fd17, [%rd6+64];
	fma.rn.f64 	%fd18, %fd17, %fd17, %fd16;
	ld.global.f64 	%fd19, [%rd6+72];
	fma.rn.f64 	%fd20, %fd19, %fd19, %fd18;
	ld.global.f64 	%fd21, [%rd6+80];
	fma.rn.f64 	%fd22, %fd21, %fd21, %fd20;
	ld.global.f64 	%fd23, [%rd6+88];
	fma.rn.f64 	%fd24, %fd23, %fd23, %fd22;
	ld.global.f64 	%fd25, [%rd6+96];
	fma.rn.f64 	%fd26, %fd25, %fd25, %fd24;
	ld.global.f64 	%fd27, [%rd6+104];
	fma.rn.f64 	%fd28, %fd27, %fd27, %fd26;
	ld.global.f64 	%fd29, [%rd6+112];
	fma.rn.f64 	%fd30, %fd29, %fd29, %fd28;
	ld.global.f64 	%fd31, [%rd6+120];
	fma.rn.f64 	%fd32, %fd31, %fd31, %fd30;
	sqrt.rn.f64 	%fd33, %fd32;
	mul.wide.s32 	%rd7, %r1, 8;
	add.s64 	%rd8, %rd3, %rd7;
	st.global.f64 	[%rd8], %fd33;
$L__BB7_2:
	ret;

}
	// .globl	sedenion_normalize_f64
.visible .entry sedenion_normalize_f64(
	.param .u64 .ptr .align 1 sedenion_normalize_f64_param_0,
	.param .u64 .ptr .align 1 sedenion_normalize_f64_param_1,
	.param .u32 sedenion_normalize_f64_param_2
)
{
	.reg .pred 	%p<3>;
	.reg .b32 	%r<7>;
	.reg .b64 	%rd<12>;
	.reg .b64 	%fd<66>;

	ld.param.u64 	%rd4, [sedenion_normalize_f64_param_0];
	ld.param.u64 	%rd3, [sedenion_normalize_f64_param_1];
	ld.param.u32 	%r3, [sedenion_normalize_f64_param_2];
	cvta.to.global.u64 	%rd1, %rd4;
	mov.u32 	%r4, %ctaid.x;
	mov.u32 	%r5, %ntid.x;
	mov.u32 	%r6, %tid.x;
	mad.lo.s32 	%r1, %r4, %r5, %r6;
	setp.ge.s32 	%p1, %r1, %r3;
	@%p1 bra 	$L__BB8_4;
	cvta.to.global.u64 	%rd5, %rd3;
	shl.b32 	%r2, %r1, 4;
	mul.wide.s32 	%rd6, %r2, 8;
	add.s64 	%rd2, %rd5, %rd6;
	ld.global.f64 	%fd1, [%rd2];
	ld.global.f64 	%fd3, [%rd2+8];
	mul.f64 	%fd4, %fd3, %fd3;
	fma.rn.f64 	%fd5, %fd1, %fd1, %fd4;
	ld.global.f64 	%fd6, [%rd2+16];
	fma.rn.f64 	%fd7, %fd6, %fd6, %fd5;
	ld.global.f64 	%fd8, [%rd2+24];
	fma.rn.f64 	%fd9, %fd8, %fd8, %fd7;
	ld.global.f64 	%fd10, [%rd2+32];
	fma.rn.f64 	%fd11, %fd10, %fd10, %fd9;
	ld.global.f64 	%fd12, [%rd2+40];
	fma.rn.f64 	%fd13, %fd12, %fd12, %fd11;
	ld.global.f64 	%fd14, [%rd2+48];
	fma.rn.f64 	%fd15, %fd14, %fd14, %fd13;
	ld.global.f64 	%fd16, [%rd2+56];
	fma.rn.f64 	%fd17, %fd16, %fd16, %fd15;
	ld.global.f64 	%fd18, [%rd2+64];
	fma.rn.f64 	%fd19, %fd18, %fd18, %fd17;
	ld.global.f64 	%fd20, [%rd2+72];
	fma.rn.f64 	%fd21, %fd20, %fd20, %fd19;
	ld.global.f64 	%fd22, [%rd2+80];
	fma.rn.f64 	%fd23, %fd22, %fd22, %fd21;
	ld.global.f64 	%fd24, [%rd2+88];
	fma.rn.f64 	%fd25, %fd24, %fd24, %fd23;
	ld.global.f64 	%fd26, [%rd2+96];
	fma.rn.f64 	%fd27, %fd26, %fd26, %fd25;
	ld.global.f64 	%fd28, [%rd2+104];
	fma.rn.f64 	%fd29, %fd28, %fd28, %fd27;
	ld.global.f64 	%fd30, [%rd2+112];
	fma.rn.f64 	%fd31, %fd30, %fd30, %fd29;
	ld.global.f64 	%fd32, [%rd2+120];
	fma.rn.f64 	%fd33, %fd32, %fd32, %fd31;
	sqrt.rn.f64 	%fd2, %fd33;
	setp.leu.f64 	%p2, %fd2, 0d3CD203AF9EE75616;
	@%p2 bra 	$L__BB8_3;
	rcp.rn.f64 	%fd34, %fd2;
	mul.f64 	%fd35, %fd34, %fd1;
	add.s64 	%rd11, %rd1, %rd6;
	st.global.f64 	[%rd11], %fd35;
	ld.global.f64 	%fd36, [%rd2+8];
	mul.f64 	%fd37, %fd34, %fd36;
	st.global.f64 	[%rd11+8], %fd37;
	ld.global.f64 	%fd38, [%rd2+16];
	mul.f64 	%fd39, %fd34, %fd38;
	st.global.f64 	[%rd11+16], %fd39;
	ld.global.f64 	%fd40, [%rd2+24];
	mul.f64 	%fd41, %fd34, %fd40;
	st.global.f64 	[%rd11+24], %fd41;
	ld.global.f64 	%fd42, [%rd2+32];
	mul.f64 	%fd43, %fd34, %fd42;
	st.global.f64 	[%rd11+32], %fd43;
	ld.global.f64 	%fd44, [%rd2+40];
	mul.f64 	%fd45, %fd34, %fd44;
	st.global.f64 	[%rd11+40], %fd45;
	ld.global.f64 	%fd46, [%rd2+48];
	mul.f64 	%fd47, %fd34, %fd46;
	st.global.f64 	[%rd11+48], %fd47;
	ld.global.f64 	%fd48, [%rd2+56];
	mul.f64 	%fd49, %fd34, %fd48;
	st.global.f64 	[%rd11+56], %fd49;
	ld.global.f64 	%fd50, [%rd2+64];
	mul.f64 	%fd51, %fd34, %fd50;
	st.global.f64 	[%rd11+64], %fd51;
	ld.global.f64 	%fd52, [%rd2+72];
	mul.f64 	%fd53, %fd34, %fd52;
	st.global.f64 	[%rd11+72], %fd53;
	ld.global.f64 	%fd54, [%rd2+80];
	mul.f64 	%fd55, %fd34, %fd54;
	st.global.f64 	[%rd11+80], %fd55;
	ld.global.f64 	%fd56, [%rd2+88];
	mul.f64 	%fd57, %fd34, %fd56;
	st.global.f64 	[%rd11+88], %fd57;
	ld.global.f64 	%fd58, [%rd2+96];
	mul.f64 	%fd59, %fd34, %fd58;
	st.global.f64 	[%rd11+96], %fd59;
	ld.global.f64 	%fd60, [%rd2+104];
	mul.f64 	%fd61, %fd34, %fd60;
	st.global.f64 	[%rd11+104], %fd61;
	ld.global.f64 	%fd62, [%rd2+112];
	mul.f64 	%fd63, %fd34, %fd62;
	st.global.f64 	[%rd11+112], %fd63;
	ld.global.f64 	%fd64, [%rd2+120];
	mul.f64 	%fd65, %fd34, %fd64;
	st.global.f64 	[%rd11+120], %fd65;
	bra.uni 	$L__BB8_4;
$L__BB8_3:
	add.s64 	%rd8, %rd1, %rd6;
	mov.b64 	%rd9, 0;
	st.global.u64 	[%rd8], %rd9;
	st.global.u64 	[%rd8+8], %rd9;
	st.global.u64 	[%rd8+16], %rd9;
	st.global.u64 	[%rd8+24], %rd9;
	st.global.u64 	[%rd8+32], %rd9;
	st.global.u64 	[%rd8+40], %rd9;
	st.global.u64 	[%rd8+48], %rd9;
	st.global.u64 	[%rd8+56], %rd9;
	st.global.u64 	[%rd8+64], %rd9;
	st.global.u64 	[%rd8+72], %rd9;
	st.global.u64 	[%rd8+80], %rd9;
	st.global.u64 	[%rd8+88], %rd9;
	st.global.u64 	[%rd8+96], %rd9;
	st.global.u64 	[%rd8+104], %rd9;
	st.global.u64 	[%rd8+112], %rd9;
	st.global.u64 	[%rd8+120], %rd9;
$L__BB8_4:
	ret;

}
	// .globl	sedenion_inverse_f64
.visible .entry sedenion_inverse_f64(
	.param .u64 .ptr .align 1 sedenion_inverse_f64_param_0,
	.param .u64 .ptr .align 1 sedenion_inverse_f64_param_1,
	.param .u32 sedenion_inverse_f64_param_2
)
{
	.reg .pred 	%p<3>;
	.reg .b32 	%r<7>;
	.reg .b64 	%rd<12>;
	.reg .b64 	%fd<80>;

	ld.param.u64 	%rd4, [sedenion_inverse_f64_param_0];
	ld.param.u64 	%rd3, [sedenion_inverse_f64_param_1];
	ld.param.u32 	%r3, [sedenion_inverse_f64_param_2];
	cvta.to.global.u64 	%rd1, %rd4;
	mov.u32 	%r4, %ctaid.x;
	mov.u32 	%r5, %ntid.x;
	mov.u32 	%r6, %tid.x;
	mad.lo.s32 	%r1, %r4, %r5, %r6;
	setp.ge.s32 	%p1, %r1, %r3;
	@%p1 bra 	$L__BB9_4;
	cvta.to.global.u64 	%rd5, %rd3;
	shl.b32 	%r2, %r1, 4;
	mul.wide.s32 	%rd6, %r2, 8;
	add.s64 	%rd2, %rd5, %rd6;
	ld.global.f64 	%fd1, [%rd2];
	ld.global.f64 	%fd3, [%rd2+8];
	mul.f64 	%fd4, %fd3, %fd3;
	fma.rn.f64 	%fd5, %fd1, %fd1, %fd4;
	ld.global.f64 	%fd6, [%rd2+16];
	fma.rn.f64 	%fd7, %fd6, %fd6, %fd5;
	ld.global.f64 	%fd8, [%rd2+24];
	fma.rn.f64 	%fd9, %fd8, %fd8, %fd7;
	ld.global.f64 	%fd10, [%rd2+32];
	fma.rn.f64 	%fd11, %fd10, %fd10, %fd9;
	ld.global.f64 	%fd12, [%rd2+40];
	fma.rn.f64 	%fd13, %fd12, %fd12, %fd11;
	ld.global.f64 	%fd14, [%rd2+48];
	fma.rn.f64 	%fd15, %fd14, %fd14, %fd13;
	ld.global.f64 	%fd16, [%rd2+56];
	fma.rn.f64 	%fd17, %fd16, %fd16, %fd15;
	ld.global.f64 	%fd18, [%rd2+64];
	fma.rn.f64 	%fd19, %fd18, %fd18, %fd17;
	ld.global.f64 	%fd20, [%rd2+72];
	fma.rn.f64 	%fd21, %fd20, %fd20, %fd19;
	ld.global.f64 	%fd22, [%rd2+80];
	fma.rn.f64 	%fd23, %fd22, %fd22, %fd21;
	ld.global.f64 	%fd24, [%rd2+88];
	fma.rn.f64 	%fd25, %fd24, %fd24, %fd23;
	ld.global.f64 	%fd26, [%rd2+96];
	fma.rn.f64 	%fd27, %fd26, %fd26, %fd25;
	ld.global.f64 	%fd28, [%rd2+104];
	fma.rn.f64 	%fd29, %fd28, %fd28, %fd27;
	ld.global.f64 	%fd30, [%rd2+112];
	fma.rn.f64 	%fd31, %fd30, %fd30, %fd29;
	ld.global.f64 	%fd32, [%rd2+120];
	fma.rn.f64 	%fd2, %fd32, %fd32, %fd31;
	setp.leu.f64 	%p2, %fd2, 0d39B4484BFEEBC2A0;
	@%p2 bra 	$L__BB9_3;
	rcp.rn.f64 	%fd33, %fd2;
	mul.f64 	%fd34, %fd33, %fd1;
	add.s64 	%rd11, %rd1, %rd6;
	st.global.f64 	[%rd11], %fd34;
	ld.global.f64 	%fd35, [%rd2+8];
	neg.f64 	%fd36, %fd35;
	mul.f64 	%fd37, %fd33, %fd36;
	st.global.f64 	[%rd11+8], %fd37;
	ld.global.f64 	%fd38, [%rd2+16];
	neg.f64 	%fd39, %fd38;
	mul.f64 	%fd40, %fd33, %fd39;
	st.global.f64 	[%rd11+16], %fd40;
	ld.global.f64 	%fd41, [%rd2+24];
	neg.f64 	%fd42, %fd41;
	mul.f64 	%fd43, %fd33, %fd42;
	st.global.f64 	[%rd11+24], %fd43;
	ld.global.f64 	%fd44, [%rd2+32];
	neg.f64 	%fd45, %fd44;
	mul.f64 	%fd46, %fd33, %fd45;
	st.global.f64 	[%rd11+32], %fd46;
	ld.global.f64 	%fd47, [%rd2+40];
	neg.f64 	%fd48, %fd47;
	mul.f64 	%fd49, %fd33, %fd48;
	st.global.f64 	[%rd11+40], %fd49;
	ld.global.f64 	%fd50, [%rd2+48];
	neg.f64 	%fd51, %fd50;
	mul.f64 	%fd52, %fd33, %fd51;
	st.global.f64 	[%rd11+48], %fd52;
	ld.global.f64 	%fd53, [%rd2+56];
	neg.f64 	%fd54, %fd53;
	mul.f64 	%fd55, %fd33, %fd54;
	st.global.f64 	[%rd11+56], %fd55;
	ld.global.f64 	%fd56, [%rd2+64];
	neg.f64 	%fd57, %fd56;
	mul.f64 	%fd58, %fd33, %fd57;
	st.global.f64 	[%rd11+64], %fd58;
	ld.global.f64 	%fd59, [%rd2+72];
	neg.f64 	%fd60, %fd59;
	mul.f64 	%fd61, %fd33, %fd60;
	st.global.f64 	[%rd11+72], %fd61;
	ld.global.f64 	%fd62, [%rd2+80];
	neg.f64 	%fd63, %fd62;
	mul.f64 	%fd64, %fd33, %fd63;
	st.global.f64 	[%rd11+80], %fd64;
	ld.global.f64 	%fd65, [%rd2+88];
	neg.f64 	%fd66, %fd65;
	mul.f64 	%fd67, %fd33, %fd66;
	st.global.f64 	[%rd11+88], %fd67;
	ld.global.f64 	%fd68, [%rd2+96];
	neg.f64 	%fd69, %fd68;
	mul.f64 	%fd70, %fd33, %fd69;
	st.global.f64 	[%rd11+96], %fd70;
	ld.global.f64 	%fd71, [%rd2+104];
	neg.f64 	%fd72, %fd71;
	mul.f64 	%fd73, %fd33, %fd72;
	st.global.f64 	[%rd11+104], %fd73;
	ld.global.f64 	%fd74, [%rd2+112];
	neg.f64 	%fd75, %fd74;
	mul.f64 	%fd76, %fd33, %fd75;
	st.global.f64 	[%rd11+112], %fd76;
	ld.global.f64 	%fd77, [%rd2+120];
	neg.f64 	%fd78, %fd77;
	mul.f64 	%fd79, %fd33, %fd78;
	st.global.f64 	[%rd11+120], %fd79;
	bra.uni 	$L__BB9_4;
$L__BB9_3:
	add.s64 	%rd8, %rd1, %rd6;
	mov.b64 	%rd9, 9221120237041090560;
	st.global.u64 	[%rd8], %rd9;
	st.global.u64 	[%rd8+8], %rd9;
	st.global.u64 	[%rd8+16], %rd9;
	st.global.u64 	[%rd8+24], %rd9;
	st.global.u64 	[%rd8+32], %rd9;
	st.global.u64 	[%rd8+40], %rd9;
	st.global.u64 	[%rd8+48], %rd9;
	st.global.u64 	[%rd8+56], %rd9;
	st.global.u64 	[%rd8+64], %rd9;
	st.global.u64 	[%rd8+72], %rd9;
	st.global.u64 	[%rd8+80], %rd9;
	st.global.u64 	[%rd8+88], %rd9;
	st.global.u64 	[%rd8+96], %rd9;
	st.global.u64 	[%rd8+104], %rd9;
	st.global.u64 	[%rd8+112], %rd9;
	st.global.u64 	[%rd8+120], %rd9;
$L__BB9_4:
	ret;

}
	// .globl	sedenion_dot_f64
.visible .entry sedenion_dot_f64(
	.param .u64 .ptr .align 1 sedenion_dot_f64_param_0,
	.param .u64 .ptr .align 1 sedenion_dot_f64_param_1,
	.param .u64 .ptr .align 1 sedenion_dot_f64_param_2,
	.param .u32 sedenion_dot_f64_param_3
)
{
	.reg .pred 	%p<2>;
	.reg .b32 	%r<7>;
	.reg .b64 	%rd<12>;
	.reg .b64 	%fd<49>;

	ld.param.u64 	%rd1, [sedenion_dot_f64_param_0];
	ld.param.u64 	%rd2, [sedenion_dot_f64_param_1];
	ld.param.u64 	%rd3, [sedenion_dot_f64_param_2];
	ld.param.u32 	%r2, [sedenion_dot_f64_param_3];
	mov.u32 	%r3, %ctaid.x;
	mov.u32 	%r4, %ntid.x;
	mov.u32 	%r5, %tid.x;
	mad.lo.s32 	%r1, %r3, %r4, %r5;
	setp.ge.s32 	%p1, %r1, %r2;
	@%p1 bra 	$L__BB10_2;
	cvta.to.global.u64 	%rd4, %rd1;
	cvta.to.global.u64 	%rd5, %rd2;
	cvta.to.global.u64 	%rd6, %rd3;
	shl.b32 	%r6, %r1, 4;
	mul.wide.s32 	%rd7, %r6, 8;
	add.s64 	%rd8, %rd5, %rd7;
	ld.global.f64 	%fd1, [%rd8];
	add.s64 	%rd9, %rd6, %rd7;
	ld.global.f64 	%fd2, [%rd9];
	fma.rn.f64 	%fd3, %fd1, %fd2, 0d0000000000000000;
	ld.global.f64 	%fd4, [%rd8+8];
	ld.global.f64 	%fd5, [%rd9+8];
	fma.rn.f64 	%fd6, %fd4, %fd5, %fd3;
	ld.global.f64 	%fd7, [%rd8+16];
	ld.global.f64 	%fd8, [%rd9+16];
	fma.rn.f64 	%fd9, %fd7, %fd8, %fd6;
	ld.global.f64 	%fd10, [%rd8+24];
	ld.global.f64 	%fd11, [%rd9+24];
	fma.rn.f64 	%fd12, %fd10, %fd11, %fd9;
	ld.global.f64 	%fd13, [%rd8+32];
	ld.global.f64 	%fd14, [%rd9+32];
	fma.rn.f64 	%fd15, %fd13, %fd14, %fd12;
	ld.global.f64 	%fd16, [%rd8+40];
	ld.global.f64 	%fd17, [%rd9+40];
	fma.rn.f64 	%fd18, %fd16, %fd17, %fd15;
	ld.global.f64 	%fd19, [%rd8+48];
	ld.global.f64 	%fd20, [%rd9+48];
	fma.rn.f64 	%fd21, %fd19, %fd20, %fd18;
	ld.global.f64 	%fd22, [%rd8+56];
	ld.global.f64 	%fd23, [%rd9+56];
	fma.rn.f64 	%fd24, %fd22, %fd23, %fd21;
	ld.global.f64 	%fd25, [%rd8+64];
	ld.global.f64 	%fd26, [%rd9+64];
	fma.rn.f64 	%fd27, %fd25, %fd26, %fd24;
	ld.global.f64 	%fd28, [%rd8+72];
	ld.global.f64 	%fd29, [%rd9+72];
	fma.rn.f64 	%fd30, %fd28, %fd29, %fd27;
	ld.global.f64 	%fd31, [%rd8+80];
	ld.global.f64 	%fd32, [%rd9+80];
	fma.rn.f64 	%fd33, %fd31, %fd32, %fd30;
	ld.global.f64 	%fd34, [%rd8+88];
	ld.global.f64 	%fd35, [%rd9+88];
	fma.rn.f64 	%fd36, %fd34, %fd35, %fd33;
	ld.global.f64 	%fd37, [%rd8+96];
	ld.global.f64 	%fd38, [%rd9+96];
	fma.rn.f64 	%fd39, %fd37, %fd38, %fd36;
	ld.global.f64 	%fd40, [%rd8+104];
	ld.global.f64 	%fd41, [%rd9+104];
	fma.rn.f64 	%fd42, %fd40, %fd41, %fd39;
	ld.global.f64 	%fd43, [%rd8+112];
	ld.global.f64 	%fd44, [%rd9+112];
	fma.rn.f64 	%fd45, %fd43, %fd44, %fd42;
	ld.global.f64 	%fd46, [%rd8+120];
	ld.global.f64 	%fd47, [%rd9+120];
	fma.rn.f64 	%fd48, %fd46, %fd47, %fd45;
	mul.wide.s32 	%rd10, %r1, 8;
	add.s64 	%rd11, %rd4, %rd10;
	st.global.f64 	[%rd11], %fd48;
$L__BB10_2:
	ret;

}
	// .globl	sedenion_is_zero_divisor_pair_f64
.visible .entry sedenion_is_zero_divisor_pair_f64(
	.param .u64 .ptr .align 1 sedenion_is_zero_divisor_pair_f64_param_0,
	.param .u64 .ptr .align 1 sedenion_is_zero_divisor_pair_f64_param_1,
	.param .u64 .ptr .align 1 sedenion_is_zero_divisor_pair_f64_param_2,
	.param .f64 sedenion_is_zero_divisor_pair_f64_param_3,
	.param .u32 sedenion_is_zero_divisor_pair_f64_param_4
)
{
	.reg .pred 	%p<4>;
	.reg .b32 	%r<17>;
	.reg .b64 	%rd<19>;
	.reg .b64 	%fd<474>;

	ld.param.u32 	%r2, [sedenion_is_zero_divisor_pair_f64_param_4];
	mov.u32 	%r3, %ctaid.x;
	mov.u32 	%r4, %ntid.x;
	mov.u32 	%r5, %tid.x;
	mad.lo.s32 	%r6, %r3, %r4, %r5;
	setp.ge.s32 	%p1, %r6, %r2;
	@%p1 bra 	$L__BB11_4;
	ld.param.u64 	%rd18, [sedenion_is_zero_divisor_pair_f64_param_2];
	ld.param.u64 	%rd17, [sedenion_is_zero_divisor_pair_f64_param_1];
	cvta.to.global.u64 	%rd4, %rd17;
	cvta.to.global.u64 	%rd5, %rd18;
	shl.b32 	%r10, %r6, 4;
	mul.wide.s32 	%rd6, %r10, 8;
	add.s64 	%rd7, %rd4, %rd6;
	ld.global.f64 	%fd1, [%rd7];
	add.s64 	%rd8, %rd5, %rd6;
	ld.global.f64 	%fd2, [%rd8];
	ld.global.f64 	%fd3, [%rd7+8];
	mul.f64 	%fd36, %fd3, %fd3;
	fma.rn.f64 	%fd37, %fd1, %fd1, %fd36;
	ld.global.f64 	%fd4, [%rd8+8];
	mul.f64 	%fd38, %fd4, %fd4;
	fma.rn.f64 	%fd39, %fd2, %fd2, %fd38;
	ld.global.f64 	%fd5, [%rd7+16];
	fma.rn.f64 	%fd40, %fd5, %fd5, %fd37;
	ld.global.f64 	%fd6, [%rd8+16];
	fma.rn.f64 	%fd41, %fd6, %fd6, %fd39;
	ld.global.f64 	%fd7, [%rd7+24];
	fma.rn.f64 	%fd42, %fd7, %fd7, %fd40;
	ld.global.f64 	%fd8, [%rd8+24];
	fma.rn.f64 	%fd43, %fd8, %fd8, %fd41;
	ld.global.f64 	%fd9, [%rd7+32];
	fma.rn.f64 	%fd44, %fd9, %fd9, %fd42;
	ld.global.f64 	%fd10, [%rd8+32];
	fma.rn.f64 	%fd45, %fd10, %fd10, %fd43;
	ld.global.f64 	%fd11, [%rd7+40];
	fma.rn.f64 	%fd46, %fd11, %fd11, %fd44;
	ld.global.f64 	%fd12, [%rd8+40];
	fma.rn.f64 	%fd47, %fd12, %fd12, %fd45;
	ld.global.f64 	%fd13, [%rd7+48];
	fma.rn.f64 	%fd48, %fd13, %fd13, %fd46;
	ld.global.f64 	%fd14, [%rd8+48];
	fma.rn.f64 	%fd49, %fd14, %fd14, %fd47;
	ld.global.f64 	%fd15, [%rd7+56];
	fma.rn.f64 	%fd50, %fd15, %fd15, %fd48;
	ld.global.f64 	%fd16, [%rd8+56];
	fma.rn.f64 	%fd51, %fd16, %fd16, %fd49;
	ld.global.f64 	%fd17, [%rd7+64];
	fma.rn.f64 	%fd52, %fd17, %fd17, %fd50;
	ld.global.f64 	%fd18, [%rd8+64];
	fma.rn.f64 	%fd53, %fd18, %fd18, %fd51;
	ld.global.f64 	%fd19, [%rd7+72];
	fma.rn.f64 	%fd54, %fd19, %fd19, %fd52;
	ld.global.f64 	%fd20, [%rd8+72];
	fma.rn.f64 	%fd55, %fd20, %fd20, %fd53;
	ld.global.f64 	%fd21, [%rd7+80];
	fma.rn.f64 	%fd56, %fd21, %fd21, %fd54;
	ld.global.f64 	%fd22, [%rd8+80];
	fma.rn.f64 	%fd57, %fd22, %fd22, %fd55;
	ld.global.f64 	%fd23, [%rd7+88];
	fma.rn.f64 	%fd58, %fd23, %fd23, %fd56;
	ld.global.f64 	%fd24, [%rd8+88];
	fma.rn.f64 	%fd59, %fd24, %fd24, %fd57;
	ld.global.f64 	%fd25, [%rd7+96];
	fma.rn.f64 	%fd60, %fd25, %fd25, %fd58;
	ld.global.f64 	%fd26, [%rd8+96];
	fma.rn.f64 	%fd61, %fd26, %fd26, %fd59;
	ld.global.f64 	%fd27, [%rd7+104];
	fma.rn.f64 	%fd62, %fd27, %fd27, %fd60;
	ld.global.f64 	%fd28, [%rd8+104];
	fma.rn.f64 	%fd63, %fd28, %fd28, %fd61;
	ld.global.f64 	%fd29, [%rd7+112];
	fma.rn.f64 	%fd64, %fd29, %fd29, %fd62;
	ld.global.f64 	%fd30, [%rd8+112];
	fma.rn.f64 	%fd65, %fd30, %fd30, %fd63;
	ld.global.f64 	%fd31, [%rd7+120];
	fma.rn.f64 	%fd66, %fd31, %fd31, %fd64;
	ld.global.f64 	%fd32, [%rd8+120];
	fma.rn.f64 	%fd67, %fd32, %fd32, %fd65;
	sqrt.rn.f64 	%fd33, %fd66;
	sqrt.rn.f64 	%fd68, %fd67;
	min.f64 	%fd69, %fd33, %fd68;
	setp.geu.f64 	%p2, %fd69, 0d3CD203AF9EE75616;
	@%p2 bra 	$L__BB11_3;
	ld.param.u64 	%rd16, [sedenion_is_zero_divisor_pair_f64_param_0];
	cvta.to.global.u64 	%rd12, %rd16;
	mul.wide.s32 	%rd13, %r6, 4;
	add.s64 	%rd14, %rd12, %rd13;
	mov.b32 	%r16, 0;
	st.global.u32 	[%rd14], %r16;
	bra.uni 	$L__BB11_4;
$L__BB11_3:
	ld.param.f64 	%fd473, [sedenion_is_zero_divisor_pair_f64_param_3];
	ld.param.u64 	%rd15, [sedenion_is_zero_divisor_pair_f64_param_0];
	mul.f64 	%fd70, %fd1, %fd2;
	mul.f64 	%fd71, %fd3, %fd4;
	sub.f64 	%fd72, %fd70, %fd71;
	mul.f64 	%fd73, %fd5, %fd6;
	sub.f64 	%fd74, %fd72, %fd73;
	mul.f64 	%fd75, %fd7, %fd8;
	sub.f64 	%fd76, %fd74, %fd75;
	mul.f64 	%fd77, %fd9, %fd10;
	sub.f64 	%fd78, %fd76, %fd77;
	mul.f64 	%fd79, %fd11, %fd12;
	sub.f64 	%fd80, %fd78, %fd79;
	mul.f64 	%fd81, %fd13, %fd14;
	sub.f64 	%fd82, %fd80, %fd81;
	mul.f64 	%fd83, %fd15, %fd16;
	sub.f64 	%fd84, %fd82, %fd83;
	mul.f64 	%fd85, %fd1, %fd4;
	fma.rn.f64 	%fd86, %fd3, %fd2, %fd85;
	fma.rn.f64 	%fd87, %fd5, %fd8, %fd86;
	mul.f64 	%fd88, %fd7, %fd6;
	sub.f64 	%fd89, %fd87, %fd88;
	fma.rn.f64 	%fd90, %fd9, %fd12, %fd89;
	mul.f64 	%fd91, %fd11, %fd10;
	sub.f64 	%fd92, %fd90, %fd91;
	mul.f64 	%fd93, %fd13, %fd16;
	sub.f64 	%fd94, %fd92, %fd93;
	fma.rn.f64 	%fd95, %fd15, %fd14, %fd94;
	mul.f64 	%fd96, %fd1, %fd6;
	mul.f64 	%fd97, %fd3, %fd8;
	sub.f64 	%fd98, %fd96, %fd97;
	fma.rn.f64 	%fd99, %fd5, %fd2, %fd98;
	fma.rn.f64 	%fd100, %fd7, %fd4, %fd99;
	fma.rn.f64 	%fd101, %fd9, %fd14, %fd100;
	fma.rn.f64 	%fd102, %fd11, %fd16, %fd101;
	mul.f64 	%fd103, %fd13, %fd10;
	sub.f64 	%fd104, %fd102, %fd103;
	mul.f64 	%fd105, %fd15, %fd12;
	sub.f64 	%fd106, %fd104, %fd105;
	mul.f64 	%fd107, %fd1, %fd8;
	fma.rn.f64 	%fd108, %fd3, %fd6, %fd107;
	mul.f64 	%fd109, %fd5, %fd4;
	sub.f64 	%fd110, %fd108, %fd109;
	fma.rn.f64 	%fd111, %fd7, %fd2, %fd110;
	fma.rn.f64 	%fd112, %fd9, %fd16, %fd111;
	mul.f64 	%fd113, %fd11, %fd14;
	sub.f64 	%fd114, %fd112, %fd113;
	fma.rn.f64 	%fd115, %fd13, %fd12, %fd114;
	mul.f64 	%fd116, %fd15, %fd10;
	sub.f64 	%fd117, %fd115, %fd116;
	mul.f64 	%fd118, %fd1, %fd10;
	mul.f64 	%fd119, %fd3, %fd12;
	sub.f64 	%fd120, %fd118, %fd119;
	mul.f64 	%fd121, %fd5, %fd14;
	sub.f64 	%fd122, %fd120, %fd121;
	mul.f64 	%fd123, %fd7, %fd16;
	sub.f64 	%fd124, %fd122, %fd123;
	fma.rn.f64 	%fd125, %fd9, %fd2, %fd124;
	fma.rn.f64 	%fd126, %fd11, %fd4, %fd125;
	fma.rn.f64 	%fd127, %fd13, %fd6, %fd126;
	fma.rn.f64 	%fd128, %fd15, %fd8, %fd127;
	mul.f64 	%fd129, %fd1, %fd12;
	fma.rn.f64 	%fd130, %fd3, %fd10, %fd129;
	mul.f64 	%fd131, %fd5, %fd16;
	sub.f64 	%fd132, %fd130, %fd131;
	fma.rn.f64 	%fd133, %fd7, %fd14, %fd132;
	mul.f64 	%fd134, %fd9, %fd4;
	sub.f64 	%fd135, %fd133, %fd134;
	fma.rn.f64 	%fd136, %fd11, %fd2, %fd135;
	mul.f64 	%fd137, %fd13, %fd8;
	sub.f64 	%fd138, %fd136, %fd137;
	fma.rn.f64 	%fd139, %fd15, %fd6, %fd138;
	mul.f64 	%fd140, %fd3, %fd16;
	fma.rn.f64 	%fd141, %fd1, %fd14, %fd140;
	fma.rn.f64 	%fd142, %fd5, %fd10, %fd141;
	mul.f64 	%fd143, %fd7, %fd12;
	sub.f64 	%fd144, %fd142, %fd143;
	mul.f64 	%fd145, %fd9, %fd6;
	sub.f64 	%fd146, %fd144, %fd145;
	fma.rn.f64 	%fd147, %fd11, %fd8, %fd146;
	fma.rn.f64 	%fd148, %fd13, %fd2, %fd147;
	mul.f64 	%fd149, %fd15, %fd4;
	sub.f64 	%fd150, %fd148, %fd149;
	mul.f64 	%fd151, %fd1, %fd16;
	mul.f64 	%fd152, %fd3, %fd14;
	sub.f64 	%fd153, %fd151, %fd152;
	fma.rn.f64 	%fd154, %fd5, %fd12, %fd153;
	fma.rn.f64 	%fd155, %fd7, %fd10, %fd154;
	mul.f64 	%fd156, %fd9, %fd8;
	sub.f64 	%fd157, %fd155, %fd156;
	mul.f64 	%fd158, %fd11, %fd6;
	sub.f64 	%fd159, %fd157, %fd158;
	fma.rn.f64 	%fd160, %fd13, %fd4, %fd159;
	fma.rn.f64 	%fd161, %fd15, %fd2, %fd160;
	mul.f64 	%fd162, %fd19, %fd20;
	fma.rn.f64 	%fd163, %fd17, %fd18, %fd162;
	fma.rn.f64 	%fd164, %fd21, %fd22, %fd163;
	fma.rn.f64 	%fd165, %fd23, %fd24, %fd164;
	fma.rn.f64 	%fd166, %fd25, %fd26, %fd165;
	fma.rn.f64 	%fd167, %fd27, %fd28, %fd166;
	fma.rn.f64 	%fd168, %fd29, %fd30, %fd167;
	fma.rn.f64 	%fd169, %fd31, %fd32, %fd168;
	mul.f64 	%fd170, %fd19, %fd18;
	mul.f64 	%fd171, %fd17, %fd20;
	sub.f64 	%fd172, %fd170, %fd171;
	mul.f64 	%fd173, %fd23, %fd22;
	sub.f64 	%fd174, %fd172, %fd173;
	fma.rn.f64 	%fd175, %fd21, %fd24, %fd174;
	mul.f64 	%fd176, %fd27, %fd26;
	sub.f64 	%fd177, %fd175, %fd176;
	fma.rn.f64 	%fd178, %fd25, %fd28, %fd177;
	fma.rn.f64 	%fd179, %fd31, %fd30, %fd178;
	mul.f64 	%fd180, %fd29, %fd32;
	sub.f64 	%fd181, %fd179, %fd180;
	mul.f64 	%fd182, %fd23, %fd20;
	fma.rn.f64 	%fd183, %fd21, %fd18, %fd182;
	mul.f64 	%fd184, %fd17, %fd22;
	sub.f64 	%fd185, %fd183, %fd184;
	mul.f64 	%fd186, %fd19, %fd24;
	sub.f64 	%fd187, %fd185, %fd186;
	mul.f64 	%fd188, %fd29, %fd26;
	sub.f64 	%fd189, %fd187, %fd188;
	mul.f64 	%fd190, %fd31, %fd28;
	sub.f64 	%fd191, %fd189, %fd190;
	fma.rn.f64 	%fd192, %fd25, %fd30, %fd191;
	fma.rn.f64 	%fd193, %fd27, %fd32, %fd192;
	mul.f64 	%fd194, %fd23, %fd18;
	mul.f64 	%fd195, %fd21, %fd20;
	sub.f64 	%fd196, %fd194, %fd195;
	fma.rn.f64 	%fd197, %fd19, %fd22, %fd196;
	mul.f64 	%fd198, %fd17, %fd24;
	sub.f64 	%fd199, %fd197, %fd198;
	mul.f64 	%fd200, %fd31, %fd26;
	sub.f64 	%fd201, %fd199, %fd200;
	fma.rn.f64 	%fd202, %fd29, %fd28, %fd201;
	mul.f64 	%fd203, %fd27, %fd30;
	sub.f64 	%fd204, %fd202, %fd203;
	fma.rn.f64 	%fd205, %fd25, %fd32, %fd204;
	mul.f64 	%fd206, %fd27, %fd20;
	fma.rn.f64 	%fd207, %fd25, %fd18, %fd206;
	fma.rn.f64 	%fd208, %fd29, %fd22, %fd207;
	fma.rn.f64 	%fd209, %fd31, %fd24, %fd208;
	mul.f64 	%fd210, %fd17, %fd26;
	sub.f64 	%fd211, %fd209, %fd210;
	mul.f64 	%fd212, %fd19, %fd28;
	sub.f64 	%fd213, %fd211, %fd212;
	mul.f64 	%fd214, %fd21, %fd30;
	sub.f64 	%fd215, %fd213, %fd214;
	mul.f64 	%fd216, %fd23, %fd32;
	sub.f64 	%fd217, %fd215, %fd216;
	mul.f64 	%fd218, %fd27, %fd18;
	mul.f64 	%fd219, %fd25, %fd20;
	sub.f64 	%fd220, %fd218, %fd219;
	fma.rn.f64 	%fd221, %fd31, %fd22, %fd220;
	mul.f64 	%fd222, %fd29, %fd24;
	sub.f64 	%fd223, %fd221, %fd222;
	fma.rn.f64 	%fd224, %fd19, %fd26, %fd223;
	mul.f64 	%fd225, %fd17, %fd28;
	sub.f64 	%fd226, %fd224, %fd225;
	fma.rn.f64 	%fd227, %fd23, %fd30, %fd226;
	mul.f64 	%fd228, %fd21, %fd32;
	sub.f64 	%fd229, %fd227, %fd228;
	mul.f64 	%fd230, %fd29, %fd18;
	mul.f64 	%fd231, %fd31, %fd20;
	sub.f64 	%fd232, %fd230, %fd231;
	mul.f64 	%fd233, %fd25, %fd22;
	sub.f64 	%fd234, %fd232, %fd233;
	fma.rn.f64 	%fd235, %fd27, %fd24, %fd234;
	fma.rn.f64 	%fd236, %fd21, %fd26, %fd235;
	mul.f64 	%fd237, %fd23, %fd28;
	sub.f64 	%fd238, %fd236, %fd237;
	mul.f64 	%fd239, %fd17, %fd30;
	sub.f64 	%fd240, %fd238, %fd239;
	fma.rn.f64 	%fd241, %fd19, %fd32, %fd240;
	mul.f64 	%fd242, %fd29, %fd20;
	fma.rn.f64 	%fd243, %fd31, %fd18, %fd242;
	mul.f64 	%fd244, %fd27, %fd22;
	sub.f64 	%fd245, %fd243, %fd244;
	mul.f64 	%fd246, %fd25, %fd24;
	sub.f64 	%fd247, %fd245, %fd246;
	fma.rn.f64 	%fd248, %fd23, %fd26, %fd247;
	fma.rn.f64 	%fd249, %fd21, %fd28, %fd248;
	mul.f64 	%fd250, %fd19, %fd30;
	sub.f64 	%fd251, %fd249, %fd250;
	mul.f64 	%fd252, %fd17, %fd32;
	sub.f64 	%fd253, %fd251, %fd252;
	sub.f64 	%fd254, %fd84, %fd169;
	sub.f64 	%fd255, %fd95, %fd181;
	sub.f64 	%fd256, %fd106, %fd193;
	sub.f64 	%fd257, %fd117, %fd205;
	sub.f64 	%fd258, %fd128, %fd217;
	sub.f64 	%fd259, %fd139, %fd229;
	sub.f64 	%fd260, %fd150, %fd241;
	sub.f64 	%fd261, %fd161, %fd253;
	mul.f64 	%fd262, %fd1, %fd18;
	mul.f64 	%fd263, %fd3, %fd20;
	sub.f64 	%fd264, %fd262, %fd263;
	mul.f64 	%fd265, %fd5, %fd22;
	sub.f64 	%fd266, %fd264, %fd265;
	mul.f64 	%fd267, %fd7, %fd24;
	sub.f64 	%fd268, %fd266, %fd267;
	mul.f64 	%fd269, %fd9, %fd26;
	sub.f64 	%fd270, %fd268, %fd269;
	mul.f64 	%fd271, %fd11, %fd28;
	sub.f64 	%fd272, %fd270, %fd271;
	mul.f64 	%fd273, %fd13, %fd30;
	sub.f64 	%fd274, %fd272, %fd273;
	mul.f64 	%fd275, %fd15, %fd32;
	sub.f64 	%fd276, %fd274, %fd275;
	mul.f64 	%fd277, %fd1, %fd20;
	fma.rn.f64 	%fd278, %fd3, %fd18, %fd277;
	fma.rn.f64 	%fd279, %fd7, %fd22, %fd278;
	mul.f64 	%fd280, %fd5, %fd24;
	sub.f64 	%fd281, %fd279, %fd280;
	fma.rn.f64 	%fd282, %fd11, %fd26, %fd281;
	mul.f64 	%fd283, %fd9, %fd28;
	sub.f64 	%fd284, %fd282, %fd283;
	mul.f64 	%fd285, %fd15, %fd30;
	sub.f64 	%fd286, %fd284, %fd285;
	fma.rn.f64 	%fd287, %fd13, %fd32, %fd286;
	mul.f64 	%fd288, %fd5, %fd18;
	mul.f64 	%fd289, %fd7, %fd20;
	sub.f64 	%fd290, %fd288, %fd289;
	fma.rn.f64 	%fd291, %fd1, %fd22, %fd290;
	fma.rn.f64 	%fd292, %fd3, %fd24, %fd291;
	fma.rn.f64 	%fd293, %fd13, %fd26, %fd292;
	fma.rn.f64 	%fd294, %fd15, %fd28, %fd293;
	mul.f64 	%fd295, %fd9, %fd30;
	sub.f64 	%fd296, %fd294, %fd295;
	mul.f64 	%fd297, %fd11, %fd32;
	sub.f64 	%fd298, %fd296, %fd297;
	mul.f64 	%fd299, %fd5, %fd20;
	fma.rn.f64 	%fd300, %fd7, %fd18, %fd299;
	mul.f64 	%fd301, %fd3, %fd22;
	sub.f64 	%fd302, %fd300, %fd301;
	fma.rn.f64 	%fd303, %fd1, %fd24, %fd302;
	fma.rn.f64 	%fd304, %fd15, %fd26, %fd303;
	mul.f64 	%fd305, %fd13, %fd28;
	sub.f64 	%fd306, %fd304, %fd305;
	fma.rn.f64 	%fd307, %fd11, %fd30, %fd306;
	mul.f64 	%fd308, %fd9, %fd32;
	sub.f64 	%fd309, %fd307, %fd308;
	mul.f64 	%fd310, %fd9, %fd18;
	mul.f64 	%fd311, %fd11, %fd20;
	sub.f64 	%fd312, %fd310, %fd311;
	mul.f64 	%fd313, %fd13, %fd22;
	sub.f64 	%fd314, %fd312, %fd313;
	mul.f64 	%fd315, %fd15, %fd24;
	sub.f64 	%fd316, %fd314, %fd315;
	fma.rn.f64 	%fd317, %fd1, %fd26, %fd316;
	fma.rn.f64 	%fd318, %fd3, %fd28, %fd317;
	fma.rn.f64 	%fd319, %fd5, %fd30, %fd318;
	fma.rn.f64 	%fd320, %fd7, %fd32, %fd319;
	mul.f64 	%fd321, %fd9, %fd20;
	fma.rn.f64 	%fd322, %fd11, %fd18, %fd321;
	mul.f64 	%fd323, %fd15, %fd22;
	sub.f64 	%fd324, %fd322, %fd323;
	fma.rn.f64 	%fd325, %fd13, %fd24, %fd324;
	mul.f64 	%fd326, %fd3, %fd26;
	sub.f64 	%fd327, %fd325, %fd326;
	fma.rn.f64 	%fd328, %fd1, %fd28, %fd327;
	mul.f64 	%fd329, %fd7, %fd30;
	sub.f64 	%fd330, %fd328, %fd329;
	fma.rn.f64 	%fd331, %fd5, %fd32, %fd330;
	mul.f64 	%fd332, %fd15, %fd20;
	fma.rn.f64 	%fd333, %fd13, %fd18, %fd332;
	fma.rn.f64 	%fd334, %fd9, %fd22, %fd333;
	mul.f64 	%fd335, %fd11, %fd24;
	sub.f64 	%fd336, %fd334, %fd335;
	mul.f64 	%fd337, %fd5, %fd26;
	sub.f64 	%fd338, %fd336, %fd337;
	fma.rn.f64 	%fd339, %fd7, %fd28, %fd338;
	fma.rn.f64 	%fd340, %fd1, %fd30, %fd339;
	mul.f64 	%fd341, %fd3, %fd32;
	sub.f64 	%fd342, %fd340, %fd341;
	mul.f64 	%fd343, %fd15, %fd18;
	mul.f64 	%fd344, %fd13, %fd20;
	sub.f64 	%fd345, %fd343, %fd344;
	fma.rn.f64 	%fd346, %fd11, %fd22, %fd345;
	fma.rn.f64 	%fd347, %fd9, %fd24, %fd346;
	mul.f64 	%fd348, %fd7, %fd26;
	sub.f64 	%fd349, %fd347, %fd348;
	mul.f64 	%fd350, %fd5, %fd28;
	sub.f64 	%fd351, %fd349, %fd350;
	fma.rn.f64 	%fd352, %fd3, %fd30, %fd351;
	fma.rn.f64 	%fd353, %fd1, %fd32, %fd352;
	neg.f64 	%fd354, %fd6;
	neg.f64 	%fd355, %fd10;
	neg.f64 	%fd356, %fd16;
	mul.f64 	%fd357, %fd19, %fd4;
	fma.rn.f64 	%fd358, %fd17, %fd2, %fd357;
	fma.rn.f64 	%fd359, %fd21, %fd6, %fd358;
	fma.rn.f64 	%fd360, %fd23, %fd8, %fd359;
	fma.rn.f64 	%fd361, %fd25, %fd10, %fd360;
	fma.rn.f64 	%fd362, %fd27, %fd12, %fd361;
	fma.rn.f64 	%fd363, %fd29, %fd14, %fd362;
	fma.rn.f64 	%fd364, %fd31, %fd16, %fd363;
	mul.f64 	%fd365, %fd19, %fd2;
	mul.f64 	%fd366, %fd17, %fd4;
	sub.f64 	%fd367, %fd365, %fd366;
	mul.f64 	%fd368, %fd21, %fd8;
	sub.f64 	%fd369, %fd367, %fd368;
	fma.rn.f64 	%fd370, %fd23, %fd6, %fd369;
	mul.f64 	%fd371, %fd25, %fd12;
	sub.f64 	%fd372, %fd370, %fd371;
	fma.rn.f64 	%fd373, %fd27, %fd10, %fd372;
	fma.rn.f64 	%fd374, %fd29, %fd16, %fd373;
	mul.f64 	%fd375, %fd31, %fd14;
	sub.f64 	%fd376, %fd374, %fd375;
	mul.f64 	%fd377, %fd19, %fd8;
	mul.f64 	%fd378, %fd17, %fd6;
	sub.f64 	%fd379, %fd377, %fd378;
	fma.rn.f64 	%fd380, %fd21, %fd2, %fd379;
	mul.f64 	%fd381, %fd23, %fd4;
	sub.f64 	%fd382, %fd380, %fd381;
	mul.f64 	%fd383, %fd25, %fd14;
	sub.f64 	%fd384, %fd382, %fd383;
	mul.f64 	%fd385, %fd27, %fd16;
	sub.f64 	%fd386, %fd384, %fd385;
	fma.rn.f64 	%fd387, %fd29, %fd10, %fd386;
	fma.rn.f64 	%fd388, %fd31, %fd12, %fd387;
	mul.f64 	%fd389, %fd19, %fd354;
	mul.f64 	%fd390, %fd17, %fd8;
	sub.f64 	%fd391, %fd389, %fd390;
	fma.rn.f64 	%fd392, %fd21, %fd4, %fd391;
	fma.rn.f64 	%fd393, %fd23, %fd2, %fd392;
	mul.f64 	%fd394, %fd25, %fd16;
	sub.f64 	%fd395, %fd393, %fd394;
	fma.rn.f64 	%fd396, %fd27, %fd14, %fd395;
	mul.f64 	%fd397, %fd29, %fd12;
	sub.f64 	%fd398, %fd396, %fd397;
	fma.rn.f64 	%fd399, %fd31, %fd10, %fd398;
	mul.f64 	%fd400, %fd19, %fd12;
	mul.f64 	%fd401, %fd17, %fd10;
	sub.f64 	%fd402, %fd400, %fd401;
	fma.rn.f64 	%fd403, %fd21, %fd14, %fd402;
	fma.rn.f64 	%fd404, %fd23, %fd16, %fd403;
	fma.rn.f64 	%fd405, %fd25, %fd2, %fd404;
	mul.f64 	%fd406, %fd27, %fd4;
	sub.f64 	%fd407, %fd405, %fd406;
	mul.f64 	%fd408, %fd29, %fd6;
	sub.f64 	%fd409, %fd407, %fd408;
	mul.f64 	%fd410, %fd31, %fd8;
	sub.f64 	%fd411, %fd409, %fd410;
	mul.f64 	%fd412, %fd19, %fd355;
	mul.f64 	%fd413, %fd17, %fd12;
	sub.f64 	%fd414, %fd412, %fd413;
	fma.rn.f64 	%fd415, %fd21, %fd16, %fd414;
	mul.f64 	%fd416, %fd23, %fd14;
	sub.f64 	%fd417, %fd415, %fd416;
	fma.rn.f64 	%fd418, %fd25, %fd4, %fd417;
	fma.rn.f64 	%fd419, %fd27, %fd2, %fd418;
	fma.rn.f64 	%fd420, %fd29, %fd8, %fd419;
	mul.f64 	%fd421, %fd31, %fd6;
	sub.f64 	%fd422, %fd420, %fd421;
	mul.f64 	%fd423, %fd19, %fd356;
	mul.f64 	%fd424, %fd17, %fd14;
	sub.f64 	%fd425, %fd423, %fd424;
	mul.f64 	%fd426, %fd21, %fd10;
	sub.f64 	%fd427, %fd425, %fd426;
	fma.rn.f64 	%fd428, %fd23, %fd12, %fd427;
	fma.rn.f64 	%fd429, %fd25, %fd6, %fd428;
	mul.f64 	%fd430, %fd27, %fd8;
	sub.f64 	%fd431, %fd429, %fd430;
	fma.rn.f64 	%fd432, %fd29, %fd2, %fd431;
	fma.rn.f64 	%fd433, %fd31, %fd4, %fd432;
	mul.f64 	%fd434, %fd19, %fd14;
	mul.f64 	%fd435, %fd17, %fd16;
	sub.f64 	%fd436, %fd434, %fd435;
	mul.f64 	%fd437, %fd21, %fd12;
	sub.f64 	%fd438, %fd436, %fd437;
	mul.f64 	%fd439, %fd23, %fd10;
	sub.f64 	%fd440, %fd438, %fd439;
	fma.rn.f64 	%fd441, %fd25, %fd8, %fd440;
	fma.rn.f64 	%fd442, %fd27, %fd6, %fd441;
	mul.f64 	%fd443, %fd29, %fd4;
	sub.f64 	%fd444, %fd442, %fd443;
	fma.rn.f64 	%fd445, %fd31, %fd2, %fd444;
	add.f64 	%fd446, %fd364, %fd276;
	add.f64 	%fd447, %fd376, %fd287;
	add.f64 	%fd448, %fd388, %fd298;
	add.f64 	%fd449, %fd399, %fd309;
	add.f64 	%fd450, %fd411, %fd320;
	add.f64 	%fd451, %fd422, %fd331;
	add.f64 	%fd452, %fd433, %fd342;
	add.f64 	%fd453, %fd445, %fd353;
	mul.f64 	%fd454, %fd255, %fd255;
	fma.rn.f64 	%fd455, %fd254, %fd254, %fd454;
	fma.rn.f64 	%fd456, %fd256, %fd256, %fd455;
	fma.rn.f64 	%fd457, %fd257, %fd257, %fd456;
	fma.rn.f64 	%fd458, %fd258, %fd258, %fd457;
	fma.rn.f64 	%fd459, %fd259, %fd259, %fd458;
	fma.rn.f64 	%fd460, %fd260, %fd260, %fd459;
	fma.rn.f64 	%fd461, %fd261, %fd261, %fd460;
	fma.rn.f64 	%fd462, %fd446, %fd446, %fd461;
	fma.rn.f64 	%fd463, %fd447, %fd447, %fd462;
	fma.rn.f64 	%fd464, %fd448, %fd448, %fd463;
	fma.rn.f64 	%fd465, %fd449, %fd449, %fd464;
	fma.rn.f64 	%fd466, %fd450, %fd450, %fd465;
	fma.rn.f64 	%fd467, %fd451, %fd451, %fd466;
	fma.rn.f64 	%fd468, %fd452, %fd452, %fd467;
	fma.rn.f64 	%fd469, %fd453, %fd453, %fd468;
	sqrt.rn.f64 	%fd470, %fd469;
	mul.f64 	%fd471, %fd473, %fd33;
	mul.f64 	%fd472, %fd471, %fd68;
	setp.lt.f64 	%p3, %fd470, %fd472;
	selp.u32 	%r11, 1, 0, %p3;
	mov.u32 	%r12, %ctaid.x;
	mov.u32 	%r13, %ntid.x;
	mov.u32 	%r14, %tid.x;
	mad.lo.s32 	%r15, %r12, %r13, %r14;
	cvta.to.global.u64 	%rd9, %rd15;
	mul.wide.s32 	%rd10, %r15, 4;
	add.s64 	%rd11, %rd9, %rd10;
	st.global.u32 	[%rd11], %r11;
$L__BB11_4:
	ret;

}
	// .globl	sedenion_mul_f32
.visible .entry sedenion_mul_f32(
	.param .u64 .ptr .align 1 sedenion_mul_f32_param_0,
	.param .u64 .ptr .align 1 sedenion_mul_f32_param_1,
	.param .u64 .ptr .align 1 sedenion_mul_f32_param_2,
	.param .u32 sedenion_mul_f32_param_3
)
{
	.reg .pred 	%p<2>;
	.reg .b32 	%r<11>;
	.reg .b32 	%f<417>;
	.reg .b64 	%rd<14>;

	ld.param.u32 	%r1, [sedenion_mul_f32_param_3];
	mov.u32 	%r2, %ctaid.x;
	mov.u32 	%r3, %ntid.x;
	mov.u32 	%r4, %tid.x;
	mad.lo.s32 	%r5, %r2, %r3, %r4;
	setp.ge.s32 	%p1, %r5, %r1;
	@%p1 bra 	$L__BB12_2;
	ld.param.u64 	%rd13, [sedenion_mul_f32_param_2];
	ld.param.u64 	%rd12, [sedenion_mul_f32_param_1];
	ld.param.u64 	%rd11, [sedenion_mul_f32_param_0];
	cvta.to.global.u64 	%rd4, %rd12;
	cvta.to.global.u64 	%rd5, %rd13;
	cvta.to.global.u64 	%rd6, %rd11;
	mov.u32 	%r6, %ctaid.x;
	mov.u32 	%r7, %ntid.x;
	mov.u32 	%r8, %tid.x;
	mad.lo.s32 	%r9, %r6, %r7, %r8;
	shl.b32 	%r10, %r9, 4;
	mul.wide.s32 	%rd7, %r10, 4;
	add.s64 	%rd8, %rd4, %rd7;
	ld.global.f32 	%f1, [%rd8];
	ld.global.f32 	%f2, [%rd8+4];
	ld.global.f32 	%f3, [%rd8+8];
	ld.global.f32 	%f4, [%rd8+12];
	ld.global.f32 	%f5, [%rd8+16];
	ld.global.f32 	%f6, [%rd8+20];
	ld.global.f32 	%f7, [%rd8+24];
	ld.global.f32 	%f8, [%rd8+28];
	ld.global.f32 	%f9, [%rd8+32];
	ld.global.f32 	%f10, [%rd8+36];
	ld.global.f32 	%f11, [%rd8+40];
	ld.global.f32 	%f12, [%rd8+44];
	ld.global.f32 	%f13, [%rd8+48];
	ld.global.f32 	%f14, [%rd8+52];
	ld.global.f32 	%f15, [%rd8+56];
	ld.global.f32 	%f16, [%rd8+60];
	add.s64 	%rd9, %rd5, %rd7;
	ld.global.f32 	%f17, [%rd9];
	ld.global.f32 	%f18, [%rd9+4];
	ld.global.f32 	%f19, [%rd9+8];
	ld.global.f32 	%f20, [%rd9+12];
	ld.global.f32 	%f21, [%rd9+16];
	ld.global.f32 	%f22, [%rd9+20];
	ld.global.f32 	%f23, [%rd9+24];
	ld.global.f32 	%f24, [%rd9+28];
	ld.global.f32 	%f25, [%rd9+32];
	ld.global.f32 	%f26, [%rd9+36];
	ld.global.f32 	%f27, [%rd9+40];
	ld.global.f32 	%f28, [%rd9+44];
	ld.global.f32 	%f29, [%rd9+48];
	ld.global.f32 	%f30, [%rd9+52];
	ld.global.f32 	%f31, [%rd9+56];
	ld.global.f32 	%f32, [%rd9+60];
	mul.f32 	%f33, %f1, %f17;
	mul.f32 	%f34, %f2, %f18;
	sub.f32 	%f35, %f33, %f34;
	mul.f32 	%f36, %f3, %f19;
	sub.f32 	%f37, %f35, %f36;
	mul.f32 	%f38, %f4, %f20;
	sub.f32 	%f39, %f37, %f38;
	mul.f32 	%f40, %f5, %f21;
	sub.f32 	%f41, %f39, %f40;
	mul.f32 	%f42, %f6, %f22;
	sub.f32 	%f43, %f41, %f42;
	mul.f32 	%f44, %f7, %f23;
	sub.f32 	%f45, %f43, %f44;
	mul.f32 	%f46, %f8, %f24;
	sub.f32 	%f47, %f45, %f46;
	mul.f32 	%f48, %f1, %f18;
	fma.rn.f32 	%f49, %f2, %f17, %f48;
	fma.rn.f32 	%f50, %f3, %f20, %f49;
	mul.f32 	%f51, %f4, %f19;
	sub.f32 	%f52, %f50, %f51;
	fma.rn.f32 	%f53, %f5, %f22, %f52;
	mul.f32 	%f54, %f6, %f21;
	sub.f32 	%f55, %f53, %f54;
	mul.f32 	%f56, %f7, %f24;
	sub.f32 	%f57, %f55, %f56;
	fma.rn.f32 	%f58, %f8, %f23, %f57;
	mul.f32 	%f59, %f1, %f19;
	mul.f32 	%f60, %f2, %f20;
	sub.f32 	%f61, %f59, %f60;
	fma.rn.f32 	%f62, %f3, %f17, %f61;
	fma.rn.f32 	%f63, %f4, %f18, %f62;
	fma.rn.f32 	%f64, %f5, %f23, %f63;
	fma.rn.f32 	%f65, %f6, %f24, %f64;
	mul.f32 	%f66, %f7, %f21;
	sub.f32 	%f67, %f65, %f66;
	mul.f32 	%f68, %f8, %f22;
	sub.f32 	%f69, %f67, %f68;
	mul.f32 	%f70, %f1, %f20;
	fma.rn.f32 	%f71, %f2, %f19, %f70;
	mul.f32 	%f72, %f3, %f18;
	sub.f32 	%f73, %f71, %f72;
	fma.rn.f32 	%f74, %f4, %f17, %f73;
	fma.rn.f32 	%f75, %f5, %f24, %f74;
	mul.f32 	%f76, %f6, %f23;
	sub.f32 	%f77, %f75, %f76;
	fma.rn.f32 	%f78, %f7, %f22, %f77;
	mul.f32 	%f79, %f8, %f21;
	sub.f32 	%f80, %f78, %f79;
	mul.f32 	%f81, %f1, %f21;
	mul.f32 	%f82, %f2, %f22;
	sub.f32 	%f83, %f81, %f82;
	mul.f32 	%f84, %f3, %f23;
	sub.f32 	%f85, %f83, %f84;
	mul.f32 	%f86, %f4, %f24;
	sub.f32 	%f87, %f85, %f86;
	fma.rn.f32 	%f88, %f5, %f17, %f87;
	fma.rn.f32 	%f89, %f6, %f18, %f88;
	fma.rn.f32 	%f90, %f7, %f19, %f89;
	fma.rn.f32 	%f91, %f8, %f20, %f90;
	mul.f32 	%f92, %f1, %f22;
	fma.rn.f32 	%f93, %f2, %f21, %f92;
	mul.f32 	%f94, %f3, %f24;
	sub.f32 	%f95, %f93, %f94;
	fma.rn.f32 	%f96, %f4, %f23, %f95;
	mul.f32 	%f97, %f5, %f18;
	sub.f32 	%f98, %f96, %f97;
	fma.rn.f32 	%f99, %f6, %f17, %f98;
	mul.f32 	%f100, %f7, %f20;
	sub.f32 	%f101, %f99, %f100;
	fma.rn.f32 	%f102, %f8, %f19, %f101;
	mul.f32 	%f103, %f2, %f24;
	fma.rn.f32 	%f104, %f1, %f23, %f103;
	fma.rn.f32 	%f105, %f3, %f21, %f104;
	mul.f32 	%f106, %f4, %f22;
	sub.f32 	%f107, %f105, %f106;
	mul.f32 	%f108, %f5, %f19;
	sub.f32 	%f109, %f107, %f108;
	fma.rn.f32 	%f110, %f6, %f20, %f109;
	fma.rn.f32 	%f111, %f7, %f17, %f110;
	mul.f32 	%f112, %f8, %f18;
	sub.f32 	%f113, %f111, %f112;
	mul.f32 	%f114, %f1, %f24;
	mul.f32 	%f115, %f2, %f23;
	sub.f32 	%f116, %f114, %f115;
	fma.rn.f32 	%f117, %f3, %f22, %f116;
	fma.rn.f32 	%f118, %f4, %f21, %f117;
	mul.f32 	%f119, %f5, %f20;
	sub.f32 	%f120, %f118, %f119;
	mul.f32 	%f121, %f6, %f19;
	sub.f32 	%f122, %f120, %f121;
	fma.rn.f32 	%f123, %f7, %f18, %f122;
	fma.rn.f32 	%f124, %f8, %f17, %f123;
	mul.f32 	%f125, %f10, %f26;
	fma.rn.f32 	%f126, %f9, %f25, %f125;
	fma.rn.f32 	%f127, %f11, %f27, %f126;
	fma.rn.f32 	%f128, %f12, %f28, %f127;
	fma.rn.f32 	%f129, %f13, %f29, %f128;
	fma.rn.f32 	%f130, %f14, %f30, %f129;
	fma.rn.f32 	%f131, %f15, %f31, %f130;
	fma.rn.f32 	%f132, %f16, %f32, %f131;
	mul.f32 	%f133, %f10, %f25;
	mul.f32 	%f134, %f9, %f26;
	sub.f32 	%f135, %f133, %f134;
	mul.f32 	%f136, %f12, %f27;
	sub.f32 	%f137, %f135, %f136;
	fma.rn.f32 	%f138, %f11, %f28, %f137;
	mul.f32 	%f139, %f14, %f29;
	sub.f32 	%f140, %f138, %f139;
	fma.rn.f32 	%f141, %f13, %f30, %f140;
	fma.rn.f32 	%f142, %f16, %f31, %f141;
	mul.f32 	%f143, %f15, %f32;
	sub.f32 	%f144, %f142, %f143;
	mul.f32 	%f145, %f12, %f26;
	fma.rn.f32 	%f146, %f11, %f25, %f145;
	mul.f32 	%f147, %f9, %f27;
	sub.f32 	%f148, %f146, %f147;
	mul.f32 	%f149, %f10, %f28;
	sub.f32 	%f150, %f148, %f149;
	mul.f32 	%f151, %f15, %f29;
	sub.f32 	%f152, %f150, %f151;
	mul.f32 	%f153, %f16, %f30;
	sub.f32 	%f154, %f152, %f153;
	fma.rn.f32 	%f155, %f13, %f31, %f154;
	fma.rn.f32 	%f156, %f14, %f32, %f155;
	mul.f32 	%f157, %f12, %f25;
	mul.f32 	%f158, %f11, %f26;
	sub.f32 	%f159, %f157, %f158;
	fma.rn.f32 	%f160, %f10, %f27, %f159;
	mul.f32 	%f161, %f9, %f28;
	sub.f32 	%f162, %f160, %f161;
	mul.f32 	%f163, %f16, %f29;
	sub.f32 	%f164, %f162, %f163;
	fma.rn.f32 	%f165, %f15, %f30, %f164;
	mul.f32 	%f166, %f14, %f31;
	sub.f32 	%f167, %f165, %f166;
	fma.rn.f32 	%f168, %f13, %f32, %f167;
	mul.f32 	%f169, %f14, %f26;
	fma.rn.f32 	%f170, %f13, %f25, %f169;
	fma.rn.f32 	%f171, %f15, %f27, %f170;
	fma.rn.f32 	%f172, %f16, %f28, %f171;
	mul.f32 	%f173, %f9, %f29;
	sub.f32 	%f174, %f172, %f173;
	mul.f32 	%f175, %f10, %f30;
	sub.f32 	%f176, %f174, %f175;
	mul.f32 	%f177, %f11, %f31;
	sub.f32 	%f178, %f176, %f177;
	mul.f32 	%f179, %f12, %f32;
	sub.f32 	%f180, %f178, %f179;
	mul.f32 	%f181, %f14, %f25;
	mul.f32 	%f182, %f13, %f26;
	sub.f32 	%f183, %f181, %f182;
	fma.rn.f32 	%f184, %f16, %f27, %f183;
	mul.f32 	%f185, %f15, %f28;
	sub.f32 	%f186, %f184, %f185;
	fma.rn.f32 	%f187, %f10, %f29, %f186;
	mul.f32 	%f188, %f9, %f30;
	sub.f32 	%f189, %f187, %f188;
	fma.rn.f32 	%f190, %f12, %f31, %f189;
	mul.f32 	%f191, %f11, %f32;
	sub.f32 	%f192, %f190, %f191;
	mul.f32 	%f193, %f15, %f25;
	mul.f32 	%f194, %f16, %f26;
	sub.f32 	%f195, %f193, %f194;
	mul.f32 	%f196, %f13, %f27;
	sub.f32 	%f197, %f195, %f196;
	fma.rn.f32 	%f198, %f14, %f28, %f197;
	fma.rn.f32 	%f199, %f11, %f29, %f198;
	mul.f32 	%f200, %f12, %f30;
	sub.f32 	%f201, %f199, %f200;
	mul.f32 	%f202, %f9, %f31;
	sub.f32 	%f203, %f201, %f202;
	fma.rn.f32 	%f204, %f10, %f32, %f203;
	mul.f32 	%f205, %f15, %f26;
	fma.rn.f32 	%f206, %f16, %f25, %f205;
	mul.f32 	%f207, %f14, %f27;
	sub.f32 	%f208, %f206, %f207;
	mul.f32 	%f209, %f13, %f28;
	sub.f32 	%f210, %f208, %f209;
	fma.rn.f32 	%f211, %f12, %f29, %f210;
	fma.rn.f32 	%f212, %f11, %f30, %f211;
	mul.f32 	%f213, %f10, %f31;
	sub.f32 	%f214, %f212, %f213;
	mul.f32 	%f215, %f9, %f32;
	sub.f32 	%f216, %f214, %f215;
	sub.f32 	%f217, %f47, %f132;
	add.s64 	%rd10, %rd6, %rd7;
	st.global.f32 	[%rd10], %f217;
	sub.f32 	%f218, %f58, %f144;
	st.global.f32 	[%rd10+4], %f218;
	sub.f32 	%f219, %f69, %f156;
	st.global.f32 	[%rd10+8], %f219;
	sub.f32 	%f220, %f80, %f168;
	st.global.f32 	[%rd10+12], %f220;
	sub.f32 	%f221, %f91, %f180;
	st.global.f32 	[%rd10+16], %f221;
	sub.f32 	%f222, %f102, %f192;
	st.global.f32 	[%rd10+20], %f222;
	sub.f32 	%f223, %f113, %f204;
	st.global.f32 	[%rd10+24], %f223;
	sub.f32 	%f224, %f124, %f216;
	st.global.f32 	[%rd10+28], %f224;
	mul.f32 	%f225, %f1, %f25;
	mul.f32 	%f226, %f2, %f26;
	sub.f32 	%f227, %f225, %f226;
	mul.f32 	%f228, %f3, %f27;
	sub.f32 	%f229, %f227, %f228;
	mul.f32 	%f230, %f4, %f28;
	sub.f32 	%f231, %f229, %f230;
	mul.f32 	%f232, %f5, %f29;
	sub.f32 	%f233, %f231, %f232;
	mul.f32 	%f234, %f6, %f30;
	sub.f32 	%f235, %f233, %f234;
	mul.f32 	%f236, %f7, %f31;
	sub.f32 	%f237, %f235, %f236;
	mul.f32 	%f238, %f8, %f32;
	sub.f32 	%f239, %f237, %f238;
	mul.f32 	%f240, %f1, %f26;
	fma.rn.f32 	%f241, %f2, %f25, %f240;
	fma.rn.f32 	%f242, %f4, %f27, %f241;
	mul.f32 	%f243, %f3, %f28;
	sub.f32 	%f244, %f242, %f243;
	fma.rn.f32 	%f245, %f6, %f29, %f244;
	mul.f32 	%f246, %f5, %f30;
	sub.f32 	%f247, %f245, %f246;
	mul.f32 	%f248, %f8, %f31;
	sub.f32 	%f249, %f247, %f248;
	fma.rn.f32 	%f250, %f7, %f32, %f249;
	mul.f32 	%f251, %f3, %f25;
	mul.f32 	%f252, %f4, %f26;
	sub.f32 	%f253, %f251, %f252;
	fma.rn.f32 	%f254, %f1, %f27, %f253;
	fma.rn.f32 	%f255, %f2, %f28, %f254;
	fma.rn.f32 	%f256, %f7, %f29, %f255;
	fma.rn.f32 	%f257, %f8, %f30, %f256;
	mul.f32 	%f258, %f5, %f31;
	sub.f32 	%f259, %f257, %f258;
	mul.f32 	%f260, %f6, %f32;
	sub.f32 	%f261, %f259, %f260;
	mul.f32 	%f262, %f3, %f26;
	fma.rn.f32 	%f263, %f4, %f25, %f262;
	mul.f32 	%f264, %f2, %f27;
	sub.f32 	%f265, %f263, %f264;
	fma.rn.f32 	%f266, %f1, %f28, %f265;
	fma.rn.f32 	%f267, %f8, %f29, %f266;
	mul.f32 	%f268, %f7, %f30;
	sub.f32 	%f269, %f267, %f268;
	fma.rn.f32 	%f270, %f6, %f31, %f269;
	mul.f32 	%f271, %f5, %f32;
	sub.f32 	%f272, %f270, %f271;
	mul.f32 	%f273, %f5, %f25;
	mul.f32 	%f274, %f6, %f26;
	sub.f32 	%f275, %f273, %f274;
	mul.f32 	%f276, %f7, %f27;
	sub.f32 	%f277, %f275, %f276;
	mul.f32 	%f278, %f8, %f28;
	sub.f32 	%f279, %f277, %f278;
	fma.rn.f32 	%f280, %f1, %f29, %f279;
	fma.rn.f32 	%f281, %f2, %f30, %f280;
	fma.rn.f32 	%f282, %f3, %f31, %f281;
	fma.rn.f32 	%f283, %f4, %f32, %f282;
	mul.f32 	%f284, %f5, %f26;
	fma.rn.f32 	%f285, %f6, %f25, %f284;
	mul.f32 	%f286, %f8, %f27;
	sub.f32 	%f287, %f285, %f286;
	fma.rn.f32 	%f288, %f7, %f28, %f287;
	mul.f32 	%f289, %f2, %f29;
	sub.f32 	%f290, %f288, %f289;
	fma.rn.f32 	%f291, %f1, %f30, %f290;
	mul.f32 	%f292, %f4, %f31;
	sub.f32 	%f293, %f291, %f292;
	fma.rn.f32 	%f294, %f3, %f32, %f293;
	mul.f32 	%f295, %f8, %f26;
	fma.rn.f32 	%f296, %f7, %f25, %f295;
	fma.rn.f32 	%f297, %f5, %f27, %f296;
	mul.f32 	%f298, %f6, %f28;
	sub.f32 	%f299, %f297, %f298;
	mul.f32 	%f300, %f3, %f29;
	sub.f32 	%f301, %f299, %f300;
	fma.rn.f32 	%f302, %f4, %f30, %f301;
	fma.rn.f32 	%f303, %f1, %f31, %f302;
	mul.f32 	%f304, %f2, %f32;
	sub.f32 	%f305, %f303, %f304;
	mul.f32 	%f306, %f8, %f25;
	mul.f32 	%f307, %f7, %f26;
	sub.f32 	%f308, %f306, %f307;
	fma.rn.f32 	%f309, %f6, %f27, %f308;
	fma.rn.f32 	%f310, %f5, %f28, %f309;
	mul.f32 	%f311, %f4, %f29;
	sub.f32 	%f312, %f310, %f311;
	mul.f32 	%f313, %f3, %f30;
	sub.f32 	%f314, %f312, %f313;
	fma.rn.f32 	%f315, %f2, %f31, %f314;
	fma.rn.f32 	%f316, %f1, %f32, %f315;
	neg.f32 	%f317, %f19;
	neg.f32 	%f318, %f21;
	neg.f32 	%f319, %f24;
	mul.f32 	%f320, %f10, %f18;
	fma.rn.f32 	%f321, %f9, %f17, %f320;
	fma.rn.f32 	%f322, %f11, %f19, %f321;
	fma.rn.f32 	%f323, %f12, %f20, %f322;
	fma.rn.f32 	%f324, %f13, %f21, %f323;
	fma.rn.f32 	%f325, %f14, %f22, %f324;
	fma.rn.f32 	%f326, %f15, %f23, %f325;
	fma.rn.f32 	%f327, %f16, %f24, %f326;
	mul.f32 	%f328, %f10, %f17;
	mul.f32 	%f329, %f9, %f18;
	sub.f32 	%f330, %f328, %f329;
	mul.f32 	%f331, %f11, %f20;
	sub.f32 	%f332, %f330, %f331;
	fma.rn.f32 	%f333, %f12, %f19, %f332;
	mul.f32 	%f334, %f13, %f22;
	sub.f32 	%f335, %f333, %f334;
	fma.rn.f32 	%f336, %f14, %f21, %f335;
	fma.rn.f32 	%f337, %f15, %f24, %f336;
	mul.f32 	%f338, %f16, %f23;
	sub.f32 	%f339, %f337, %f338;
	mul.f32 	%f340, %f10, %f20;
	mul.f32 	%f341, %f9, %f19;
	sub.f32 	%f342, %f340, %f341;
	fma.rn.f32 	%f343, %f11, %f17, %f342;
	mul.f32 	%f344, %f12, %f18;
	sub.f32 	%f345, %f343, %f344;
	mul.f32 	%f346, %f13, %f23;
	sub.f32 	%f347, %f345, %f346;
	mul.f32 	%f348, %f14, %f24;
	sub.f32 	%f349, %f347, %f348;
	fma.rn.f32 	%f350, %f15, %f21, %f349;
	fma.rn.f32 	%f351, %f16, %f22, %f350;
	mul.f32 	%f352, %f10, %f317;
	mul.f32 	%f353, %f9, %f20;
	sub.f32 	%f354, %f352, %f353;
	fma.rn.f32 	%f355, %f11, %f18, %f354;
	fma.rn.f32 	%f356, %f12, %f17, %f355;
	mul.f32 	%f357, %f13, %f24;
	sub.f32 	%f358, %f356, %f357;
	fma.rn.f32 	%f359, %f14, %f23, %f358;
	mul.f32 	%f360, %f15, %f22;
	sub.f32 	%f361, %f359, %f360;
	fma.rn.f32 	%f362, %f16, %f21, %f361;
	mul.f32 	%f363, %f10, %f22;
	mul.f32 	%f364, %f9, %f21;
	sub.f32 	%f365, %f363, %f364;
	fma.rn.f32 	%f366, %f11, %f23, %f365;
	fma.rn.f32 	%f367, %f12, %f24, %f366;
	fma.rn.f32 	%f368, %f13, %f17, %f367;
	mul.f32 	%f369, %f14, %f18;
	sub.f32 	%f370, %f368, %f369;
	mul.f32 	%f371, %f15, %f19;
	sub.f32 	%f372, %f370, %f371;
	mul.f32 	%f373, %f16, %f20;
	sub.f32 	%f374, %f372, %f373;
	mul.f32 	%f375, %f10, %f318;
	mul.f32 	%f376, %f9, %f22;
	sub.f32 	%f377, %f375, %f376;
	fma.rn.f32 	%f378, %f11, %f24, %f377;
	mul.f32 	%f379, %f12, %f23;
	sub.f32 	%f380, %f378, %f379;
	fma.rn.f32 	%f381, %f13, %f18, %f380;
	fma.rn.f32 	%f382, %f14, %f17, %f381;
	fma.rn.f32 	%f383, %f15, %f20, %f382;
	mul.f32 	%f384, %f16, %f19;
	sub.f32 	%f385, %f383, %f384;
	mul.f32 	%f386, %f10, %f319;
	mul.f32 	%f387, %f9, %f23;
	sub.f32 	%f388, %f386, %f387;
	mul.f32 	%f389, %f11, %f21;
	sub.f32 	%f390, %f388, %f389;
	fma.rn.f32 	%f391, %f12, %f22, %f390;
	fma.rn.f32 	%f392, %f13, %f19, %f391;
	mul.f32 	%f393, %f14, %f20;
	sub.f32 	%f394, %f392, %f393;
	fma.rn.f32 	%f395, %f15, %f17, %f394;
	fma.rn.f32 	%f396, %f16, %f18, %f395;
	mul.f32 	%f397, %f10, %f23;
	mul.f32 	%f398, %f9, %f24;
	sub.f32 	%f399, %f397, %f398;
	mul.f32 	%f400, %f11, %f22;
	sub.f32 	%f401, %f399, %f400;
	mul.f32 	%f402, %f12, %f21;
	sub.f32 	%f403, %f401, %f402;
	fma.rn.f32 	%f404, %f13, %f20, %f403;
	fma.rn.f32 	%f405, %f14, %f19, %f404;
	mul.f32 	%f406, %f15, %f18;
	sub.f32 	%f407, %f405, %f406;
	fma.rn.f32 	%f408, %f16, %f17, %f407;
	add.f32 	%f409, %f327, %f239;
	st.global.f32 	[%rd10+32], %f409;
	add.f32 	%f410, %f339, %f250;
	st.global.f32 	[%rd10+36], %f410;
	add.f32 	%f411, %f351, %f261;
	st.global.f32 	[%rd10+40], %f411;
	add.f32 	%f412, %f362, %f272;
	st.global.f32 	[%rd10+44], %f412;
	add.f32 	%f413, %f374, %f283;
	st.global.f32 	[%rd10+48], %f413;
	add.f32 	%f414, %f385, %f294;
	st.global.f32 	[%rd10+52], %f414;
	add.f32 	%f415, %f396, %f305;
	st.global.f32 	[%rd10+56], %f415;
	add.f32 	%f416, %f408, %f316;
	st.global.f32 	[%rd10+60], %f416;
$L__BB12_2:
	ret;

}
	// .globl	sedenion_add_f32
.visible .entry sedenion_add_f32(
	.param .u64 .ptr .align 1 sedenion_add_f32_param_0,
	.param .u64 .ptr .align 1 sedenion_add_f32_param_1,
	.param .u64 .ptr .align 1 sedenion_add_f32_param_2,
	.param .u32 sedenion_add_f32_param_3
)
{
	.reg .pred 	%p<2>;
	.reg .b32 	%r<7>;
	.reg .b32 	%f<4>;
	.reg .b64 	%rd<11>;

	ld.param.u64 	%rd1, [sedenion_add_f32_param_0];
	ld.param.u64 	%rd2, [sedenion_add_f32_param_1];
	ld.param.u64 	%rd3, [sedenion_add_f32_param_2];
	ld.param.u32 	%r2, [sedenion_add_f32_param_3];
	mov.u32 	%r3, %ctaid.x;
	mov.u32 	%r4, %ntid.x;
	mov.u32 	%r5, %tid.x;
	mad.lo.s32 	%r1, %r3, %r4, %r5;
	shl.b32 	%r6, %r2, 4;
	setp.ge.s32 	%p1, %r1, %r6;
	@%p1 bra 	$L__BB13_2;
	cvta.to.global.u64 	%rd4, %rd2;
	cvta.to.global.u64 	%rd5, %rd3;
	cvta.to.global.u64 	%rd6, %rd1;
	mul.wide.s32 	%rd7, %r1, 4;
	add.s64 	%rd8, %rd4, %rd7;
	ld.global.f32 	%f1, [%rd8];
	add.s64 	%rd9, %rd5, %rd7;
	ld.global.f32 	%f2, [%rd9];
	add.f32 	%f3, %f1, %f2;
	add.s64 	%rd10, %rd6, %rd7;
	st.global.f32 	[%rd10], %f3;
$L__BB13_2:
	ret;

}
	// .globl	sedenion_sub_f32
.visible .entry sedenion_sub_f32(
	.param .u64 .ptr .align 1 sedenion_sub_f32_param_0,
	.param .u64 .ptr .align 1 sedenion_sub_f32_param_1,
	.param .u64 .ptr .align 1 sedenion_sub_f32_param_2,
	.param .u32 sedenion_sub_f32_param_3
)
{
	.reg .pred 	%p<2>;
	.reg .b32 	%r<7>;
	.reg .b32 	%f<4>;
	.reg .b64 	%rd<11>;

	ld.param.u64 	%rd1, [sedenion_sub_f32_param_0];
	ld.param.u64 	%rd2, [sedenion_sub_f32_param_1];
	ld.param.u64 	%rd3, [sedenion_sub_f32_param_2];
	ld.param.u32 	%r2, [sedenion_sub_f32_param_3];
	mov.u32 	%r3, %ctaid.x;
	mov.u32 	%r4, %ntid.x;
	mov.u32 	%r5, %tid.x;
	mad.lo.s32 	%r1, %r3, %r4, %r5;
	shl.b32 	%r6, %r2, 4;
	setp.ge.s32 	%p1, %r1, %r6;
	@%p1 bra 	$L__BB14_2;
	cvta.to.global.u64 	%rd4, %rd2;
	cvta.to.global.u64 	%rd5, %rd3;
	cvta.to.global.u64 	%rd6, %rd1;
	mul.wide.s32 	%rd7, %r1, 4;
	add.s64 	%rd8, %rd4, %rd7;
	ld.global.f32 	%f1, [%rd8];
	add.s64 	%rd9, %rd5, %rd7;
	ld.global.f32 	%f2, [%rd9];
	sub.f32 	%f3, %f1, %f2;
	add.s64 	%rd10, %rd6, %rd7;
	st.global.f32 	[%rd10], %f3;
$L__BB14_2:
	ret;

}
	// .globl	sedenion_neg_f32
.visible .entry sedenion_neg_f32(
	.param .u64 .ptr .align 1 sedenion_neg_f32_param_0,
	.param .u64 .ptr .align 1 sedenion_neg_f32_param_1,
	.param .u32 sedenion_neg_f32_param_2
)
{
	.reg .pred 	%p<2>;
	.reg .b32 	%r<7>;
	.reg .b32 	%f<3>;
	.reg .b64 	%rd<8>;

	ld.param.u64 	%rd1, [sedenion_neg_f32_param_0];
	ld.param.u64 	%rd2, [sedenion_neg_f32_param_1];
	ld.param.u32 	%r2, [sedenion_neg_f32_param_2];
	mov.u32 	%r3, %ctaid.x;
	mov.u32 	%r4, %ntid.x;
	mov.u32 	%r5, %tid.x;
	mad.lo.s32 	%r1, %r3, %r4, %r5;
	shl.b32 	%r6, %r2, 4;
	setp.ge.s32 	%p1, %r1, %r6;
	@%p1 bra 	$L__BB15_2;
	cvta.to.global.u64 	%rd3, %rd2;
	cvta.to.global.u64 	%rd4, %rd1;
	mul.wide.s32 	%rd5, %r1, 4;
	add.s64 	%rd6, %rd3, %rd5;
	ld.global.f32 	%f1, [%rd6];
	neg.f32 	%f2, %f1;
	add.s64 	%rd7, %rd4, %rd5;
	st.global.f32 	[%rd7], %f2;
$L__BB15_2:
	ret;

}
	// .globl	sedenion_scale_f32
.visible .entry sedenion_scale_f32(
	.param .u64 .ptr .align 1 sedenion_scale_f32_param_0,
	.param .u64 .ptr .align 1 sedenion_scale_f32_param_1,
	.param .f32 sedenion_scale_f32_param_2,
	.param .u32 sedenion_scale_f32_param_3
)
{
	.reg .pred 	%p<2>;
	.reg .b32 	%r<7>;
	.reg .b32 	%f<4>;
	.reg .b64 	%rd<8>;

	ld.param.u64 	%rd1, [sedenion_scale_f32_param_0];
	ld.param.u64 	%rd2, [sedenion_scale_f32_param_1];
	ld.param.f32 	%f1, [sedenion_scale_f32_param_2];
	ld.param.u32 	%r2, [sedenion_scale_f32_param_3];
	mov.u32 	%r3, %ctaid.x;
	mov.u32 	%r4, %ntid.x;
	mov.u32 	%r5, %tid.x;
	mad.lo.s32 	%r1, %r3, %r4, %r5;
	shl.b32 	%r6, %r2, 4;
	setp.ge.s32 	%p1, %r1, %r6;
	@%p1 bra 	$L__BB16_2;
	cvta.to.global.u64 	%rd3, %rd2;
	cvta.to.global.u64 	%rd4, %rd1;
	mul.wide.s32 	%rd5, %r1, 4;
	add.s64 	%rd6, %rd3, %rd5;
	ld.global.f32 	%f2, [%rd6];
	mul.f32 	%f3, %f1, %f2;
	add.s64 	%rd7, %rd4, %rd5;
	st.global.f32 	[%rd7], %f3;
$L__BB16_2:
	ret;

}
	// .globl	sedenion_conjugate_f32
.visible .entry sedenion_conjugate_f32(
	.param .u64 .ptr .align 1 sedenion_conjugate_f32_param_0,
	.param .u64 .ptr .align 1 sedenion_conjugate_f32_param_1,
	.param .u32 sedenion_conjugate_f32_param_2
)
{
	.reg .pred 	%p<3>;
	.reg .b32 	%r<8>;
	.reg .b32 	%f<6>;
	.reg .b64 	%rd<11>;

	ld.param.u64 	%rd2, [sedenion_conjugate_f32_param_0];
	ld.param.u64 	%rd3, [sedenion_conjugate_f32_param_1];
	ld.param.u32 	%r2, [sedenion_conjugate_f32_param_2];
	cvta.to.global.u64 	%rd1, %rd3;
	mov.u32 	%r3, %ctaid.x;
	mov.u32 	%r4, %ntid.x;
	mov.u32 	%r5, %tid.x;
	mad.lo.s32 	%r1, %r3, %r4, %r5;
	shl.b32 	%r6, %r2, 4;
	setp.ge.s32 	%p1, %r1, %r6;
	@%p1 bra 	$L__BB17_5;
	and.b32  	%r7, %r1, 15;
	setp.ne.s32 	%p2, %r7, 0;
	@%p2 bra 	$L__BB17_3;
	mul.wide.s32 	%rd6, %r1, 4;
	add.s64 	%rd7, %rd1, %rd6;
	ld.global.f32 	%f5, [%rd7];
	bra.uni 	$L__BB17_4;
$L__BB17_3:
	mul.wide.s32 	%rd4, %r1, 4;
	add.s64 	%rd5, %rd1, %rd4;
	ld.global.f32 	%f4, [%rd5];
	neg.f32 	%f5, %f4;
$L__BB17_4:
	cvta.to.global.u64 	%rd8, %rd2;
	mul.wide.s32 	%rd9, %r1, 4;
	add.s64 	%rd10, %rd8, %rd9;
	st.global.f32 	[%rd10], %f5;
$L__BB17_5:
	ret;

}
	// .globl	sedenion_norm_sq_f32
.visible .entry sedenion_norm_sq_f32(
	.param .u64 .ptr .align 1 sedenion_norm_sq_f32_param_0,
	.param .u64 .ptr .align 1 sedenion_norm_sq_f32_param_1,
	.param .u32 sedenion_norm_sq_f32_param_2
)
{
	.reg .pred 	%p<2>;
	.reg .b32 	%r<7>;
	.reg .b32 	%f<33>;
	.reg .b64 	%rd<9>;

	ld.param.u64 	%rd1, [sedenion_norm_sq_f32_param_0];
	ld.param.u64 	%rd2, [sedenion_norm_sq_f32_param_1];
	ld.param.u32 	%r2, [sedenion_norm_sq_f32_param_2];
	mov.u32 	%r3, %ctaid.x;
	mov.u32 	%r4, %ntid.x;
	mov.u32 	%r5, %tid.x;
	mad.lo.s32 	%r1, %r3, %r4, %r5;
	setp.ge.s32 	%p1, %r1, %r2;
	@%p1 bra 	$L__BB18_2;
	cvta.to.global.u64 	%rd3, %rd1;
	cvta.to.global.u64 	%rd4, %rd2;
	shl.b32 	%r6, %r1, 4;
	mul.wide.s32 	%rd5, %r6, 4;
	add.s64 	%rd6, %rd4, %rd5;
	ld.global.f32 	%f1, [%rd6];
	fma.rn.f32 	%f2, %f1, %f1, 0f00000000;
	ld.global.f32 	%f3, [%rd6+4];
	fma.rn.f32 	%f4, %f3, %f3, %f2;
	ld.global.f32 	%f5, [%rd6+8];
	fma.rn.f32 	%f6, %f5, %f5, %f4;
	ld.global.f32 	%f7, [%rd6+12];
	fma.rn.f32 	%f8, %f7, %f7, %f6;
	ld.global.f32 	%f9, [%rd6+16];
	fma.rn.f32 	%f10, %f9, %f9, %f8;
	ld.global.f32 	%f11, [%rd6+20];
	fma.rn.f32 	%f12, %f11, %f11, %f10;
	ld.global.f32 	%f13, [%rd6+24];
	fma.rn.f32 	%f14, %f13, %f13, %f12;
	ld.global.f32 	%f15, [%rd6+28];
	fma.rn.f32 	%f16, %f15, %f15, %f14;
	ld.global.f32 	%f17, [%rd6+32];
	fma.rn.f32 	%f18, %f17, %f17, %f16;
	ld.global.f32 	%f19, [%rd6+36];
	fma.rn.f32 	%f20, %f19, %f19, %f18;
	ld.global.f32 	%f21, [%rd6+40];
	fma.rn.f32 	%f22, %f21, %f21, %f20;
	ld.global.f32 	%f23, [%rd6+44];
	fma.rn.f32 	%f24, %f23, %f23, %f22;
	ld.global.f32 	%f25, [%rd6+48];
	fma.rn.f32 	%f26, %f25, %f25, %f24;
	ld.global.f32 	%f27, [%rd6+52];
	fma.rn.f32 	%f28, %f27, %f27, %f26;
	ld.global.f32 	%f29, [%rd6+56];
	fma.rn.f32 	%f30, %f29, %f29, %f28;
	ld.global.f32 	%f31, [%rd6+60];
	fma.rn.f32 	%f32, %f31, %f31, %f30;
	mul.wide.s32 	%rd7, %r1, 4;
	add.s64 	%rd8, %rd3, %rd7;
	st.global.f32 	[%rd8], %f32;
$L__BB18_2:
	ret;

}
	// .globl	sedenion_norm_f32
.visible .entry sedenion_norm_f32(
	.param .u64 .ptr .align 1 sedenion_norm_f32_param_0,
	.param .u64 .ptr .align 1 sedenion_norm_f32_param_1,
	.param .u32 sedenion_norm_f32_param_2
)
{
	.reg .pred 	%p<2>;
	.reg .b32 	%r<7>;
	.reg .b32 	%f<34>;
	.reg .b64 	%rd<9>;

	ld.param.u64 	%rd1, [sedenion_norm_f32_param_0];
	ld.param.u64 	%rd2, [sedenion_norm_f32_param_1];
	ld.param.u32 	%r2, [sedenion_norm_f32_param_2];
	mov.u32 	%r3, %ctaid.x;
	mov.u32 	%r4, %ntid.x;
	mov.u32 	%r5, %tid.x;
	mad.lo.s32 	%r1, %r3, %r4, %r5;
	setp.ge.s32 	%p1, %r1, %r2;
	@%p1 bra 	$L__BB19_2;
	cvta.to.global.u64 	%rd3, %rd1;
	cvta.to.global.u64 	%rd4, %rd2;
	shl.b32 	%r6, %r1, 4;
	mul.wide.s32 	%rd5, %r6, 4;
	add.s64 	%rd6, %rd4, %rd5;
	ld.global.f32 	%f1, [%rd6];
	fma.rn.f32 	%f2, %f1, %f1, 0f00000000;
	ld.global.f32 	%f3, [%rd6+4];
	fma.rn.f32 	%f4, %f3, %f3, %f2;
	ld.global.f32 	%f5, [%rd6+8];
	fma.rn.f32 	%f6, %f5, %f5, %f4;
	ld.global.f32 	%f7, [%rd6+12];
	fma.rn.f32 	%f8, %f7, %f7, %f6;
	ld.global.f32 	%f9, [%rd6+16];
	fma.rn.f32 	%f10, %f9, %f9, %f8;
	ld.global.f32 	%f11, [%rd6+20];
	fma.rn.f32 	%f12, %f11, %f11, %f10;
	ld.global.f32 	%f13, [%rd6+24];
	fma.rn.f32 	%f14, %f13, %f13, %f12;
	ld.global.f32 	%f15, [%rd6+28];
	fma.rn.f32 	%f16, %f15, %f15, %f14;
	ld.global.f32 	%f17, [%rd6+32];
	fma.rn.f32 	%f18, %f17, %f17, %f16;
	ld.global.f32 	%f19, [%rd6+36];
	fma.rn.f32 	%f20, %f19, %f19, %f18;
	ld.global.f32 	%f21, [%rd6+40];
	fma.rn.f32 	%f22, %f21, %f21, %f20;
	ld.global.f32 	%f23, [%rd6+44];
	fma.rn.f32 	%f24, %f23, %f23, %f22;
	ld.global.f32 	%f25, [%rd6+48];
	fma.rn.f32 	%f26, %f25, %f25, %f24;
	ld.global.f32 	%f27, [%rd6+52];
	fma.rn.f32 	%f28, %f27, %f27, %f26;
	ld.global.f32 	%f29, [%rd6+56];
	fma.rn.f32 	%f30, %f29, %f29, %f28;
	ld.global.f32 	%f31, [%rd6+60];
	fma.rn.f32 	%f32, %f31, %f31, %f30;
	sqrt.rn.f32 	%f33, %f32;
	mul.wide.s32 	%rd7, %r1, 4;
	add.s64 	%rd8, %rd3, %rd7;
	st.global.f32 	[%rd8], %f33;
$L__BB19_2:
	ret;

}
	// .globl	sedenion_normalize_f32
.visible .entry sedenion_normalize_f32(
	.param .u64 .ptr .align 1 sedenion_normalize_f32_param_0,
	.param .u64 .ptr .align 1 sedenion_normalize_f32_param_1,
	.param .u32 sedenion_normalize_f32_param_2
)
{
	.reg .pred 	%p<3>;
	.reg .b32 	%r<8>;
	.reg .b32 	%f<66>;
	.reg .b64 	%rd<11>;

	ld.param.u64 	%rd4, [sedenion_normalize_f32_param_0];
	ld.param.u64 	%rd3, [sedenion_normalize_f32_param_1];
	ld.param.u32 	%r3, [sedenion_normalize_f32_param_2];
	cvta.to.global.u64 	%rd1, %rd4;
	mov.u32 	%r4, %ctaid.x;
	mov.u32 	%r5, %ntid.x;
	mov.u32 	%r6, %tid.x;
	mad.lo.s32 	%r1, %r4, %r5, %r6;
	setp.ge.s32 	%p1, %r1, %r3;
	@%p1 bra 	$L__BB20_4;
	cvta.to.global.u64 	%rd5, %rd3;
	shl.b32 	%r2, %r1, 4;
	mul.wide.s32 	%rd6, %r2, 4;
	add.s64 	%rd2, %rd5, %rd6;
	ld.global.f32 	%f1, [%rd2];
	fma.rn.f32 	%f3, %f1, %f1, 0f00000000;
	ld.global.f32 	%f4, [%rd2+4];
	fma.rn.f32 	%f5, %f4, %f4, %f3;
	ld.global.f32 	%f6, [%rd2+8];
	fma.rn.f32 	%f7, %f6, %f6, %f5;
	ld.global.f32 	%f8, [%rd2+12];
	fma.rn.f32 	%f9, %f8, %f8, %f7;
	ld.global.f32 	%f10, [%rd2+16];
	fma.rn.f32 	%f11, %f10, %f10, %f9;
	ld.global.f32 	%f12, [%rd2+20];
	fma.rn.f32 	%f13, %f12, %f12, %f11;
	ld.global.f32 	%f14, [%rd2+24];
	fma.rn.f32 	%f15, %f14, %f14, %f13;
	ld.global.f32 	%f16, [%rd2+28];
	fma.rn.f32 	%f17, %f16, %f16, %f15;
	ld.global.f32 	%f18, [%rd2+32];
	fma.rn.f32 	%f19, %f18, %f18, %f17;
	ld.global.f32 	%f20, [%rd2+36];
	fma.rn.f32 	%f21, %f20, %f20, %f19;
	ld.global.f32 	%f22, [%rd2+40];
	fma.rn.f32 	%f23, %f22, %f22, %f21;
	ld.global.f32 	%f24, [%rd2+44];
	fma.rn.f32 	%f25, %f24, %f24, %f23;
	ld.global.f32 	%f26, [%rd2+48];
	fma.rn.f32 	%f27, %f26, %f26, %f25;
	ld.global.f32 	%f28, [%rd2+52];
	fma.rn.f32 	%f29, %f28, %f28, %f27;
	ld.global.f32 	%f30, [%rd2+56];
	fma.rn.f32 	%f31, %f30, %f30, %f29;
	ld.global.f32 	%f32, [%rd2+60];
	fma.rn.f32 	%f33, %f32, %f32, %f31;
	sqrt.rn.f32 	%f2, %f33;
	setp.leu.f32 	%p2, %f2, 0f33D6BF95;
	@%p2 bra 	$L__BB20_3;
	rcp.rn.f32 	%f34, %f2;
	mul.f32 	%f35, %f34, %f1;
	add.s64 	%rd10, %rd1, %rd6;
	st.global.f32 	[%rd10], %f35;
	ld.global.f32 	%f36, [%rd2+4];
	mul.f32 	%f37, %f34, %f36;
	st.global.f32 	[%rd10+4], %f37;
	ld.global.f32 	%f38, [%rd2+8];
	mul.f32 	%f39, %f34, %f38;
	st.global.f32 	[%rd10+8], %f39;
	ld.global.f32 	%f40, [%rd2+12];
	mul.f32 	%f41, %f34, %f40;
	st.global.f32 	[%rd10+12], %f41;
	ld.global.f32 	%f42, [%rd2+16];
	mul.f32 	%f43, %f34, %f42;
	st.global.f32 	[%rd10+16], %f43;
	ld.global.f32 	%f44, [%rd2+20];
	mul.f32 	%f45, %f34, %f44;
	st.global.f32 	[%rd10+20], %f45;
	ld.global.f32 	%f46, [%rd2+24];
	mul.f32 	%f47, %f34, %f46;
	st.global.f32 	[%rd10+24], %f47;
	ld.global.f32 	%f48, [%rd2+28];
	mul.f32 	%f49, %f34, %f48;
	st.global.f32 	[%rd10+28], %f49;
	ld.global.f32 	%f50, [%rd2+32];
	mul.f32 	%f51, %f34, %f50;
	st.global.f32 	[%rd10+32], %f51;
	ld.global.f32 	%f52, [%rd2+36];
	mul.f32 	%f53, %f34, %f52;
	st.global.f32 	[%rd10+36], %f53;
	ld.global.f32 	%f54, [%rd2+40];
	mul.f32 	%f55, %f34, %f54;
	st.global.f32 	[%rd10+40], %f55;
	ld.global.f32 	%f56, [%rd2+44];
	mul.f32 	%f57, %f34, %f56;
	st.global.f32 	[%rd10+44], %f57;
	ld.global.f32 	%f58, [%rd2+48];
	mul.f32 	%f59, %f34, %f58;
	st.global.f32 	[%rd10+48], %f59;
	ld.global.f32 	%f60, [%rd2+52];
	mul.f32 	%f61, %f34, %f60;
	st.global.f32 	[%rd10+52], %f61;
	ld.global.f32 	%f62, [%rd2+56];
	mul.f32 	%f63, %f34, %f62;
	st.global.f32 	[%rd10+56], %f63;
	ld.global.f32 	%f64, [%rd2+60];
	mul.f32 	%f65, %f34, %f64;
	st.global.f32 	[%rd10+60], %f65;
	bra.uni 	$L__BB20_4;
$L__BB20_3:
	add.s64 	%rd8, %rd1, %rd6;
	mov.b32 	%r7, 0;
	st.global.u32 	[%rd8], %r7;
	st.global.u32 	[%rd8+4], %r7;
	st.global.u32 	[%rd8+8], %r7;
	st.global.u32 	[%rd8+12], %r7;
	st.global.u32 	[%rd8+16], %r7;
	st.global.u32 	[%rd8+20], %r7;
	st.global.u32 	[%rd8+24], %r7;
	st.global.u32 	[%rd8+28], %r7;
	st.global.u32 	[%rd8+32], %r7;
	st.global.u32 	[%rd8+36], %r7;
	st.global.u32 	[%rd8+40], %r7;
	st.global.u32 	[%rd8+44], %r7;
	st.global.u32 	[%rd8+48], %r7;
	st.global.u32 	[%rd8+52], %r7;
	st.global.u32 	[%rd8+56], %r7;
	st.global.u32 	[%rd8+60], %r7;
$L__BB20_4:
	ret;

}
	// .globl	sedenion_dot_f32
.visible .entry sedenion_dot_f32(
	.param .u64 .ptr .align 1 sedenion_dot_f32_param_0,
	.param .u64 .ptr .align 1 sedenion_dot_f32_param_1,
	.param .u64 .ptr .align 1 sedenion_dot_f32_param_2,
	.param .u32 sedenion_dot_f32_param_3
)
{
	.reg .pred 	%p<2>;
	.reg .b32 	%r<7>;
	.reg .b32 	%f<49>;
	.reg .b64 	%rd<12>;

	ld.param.u64 	%rd1, [sedenion_dot_f32_param_0];
	ld.param.u64 	%rd2, [sedenion_dot_f32_param_1];
	ld.param.u64 	%rd3, [sedenion_dot_f32_param_2];
	ld.param.u32 	%r2, [sedenion_dot_f32_param_3];
	mov.u32 	%r3, %ctaid.x;
	mov.u32 	%r4, %ntid.x;
	mov.u32 	%r5, %tid.x;
	mad.lo.s32 	%r1, %r3, %r4, %r5;
	setp.ge.s32 	%p1, %r1, %r2;
	@%p1 bra 	$L__BB21_2;
	cvta.to.global.u64 	%rd4, %rd1;
	cvta.to.global.u64 	%rd5, %rd2;
	cvta.to.global.u64 	%rd6, %rd3;
	shl.b32 	%r6, %r1, 4;
	mul.wide.s32 	%rd7, %r6, 4;
	add.s64 	%rd8, %rd5, %rd7;
	ld.global.f32 	%f1, [%rd8];
	add.s64 	%rd9, %rd6, %rd7;
	ld.global.f32 	%f2, [%rd9];
	fma.rn.f32 	%f3, %f1, %f2, 0f00000000;
	ld.global.f32 	%f4, [%rd8+4];
	ld.global.f32 	%f5, [%rd9+4];
	fma.rn.f32 	%f6, %f4, %f5, %f3;
	ld.global.f32 	%f7, [%rd8+8];
	ld.global.f32 	%f8, [%rd9+8];
	fma.rn.f32 	%f9, %f7, %f8, %f6;
	ld.global.f32 	%f10, [%rd8+12];
	ld.global.f32 	%f11, [%rd9+12];
	fma.rn.f32 	%f12, %f10, %f11, %f9;
	ld.global.f32 	%f13, [%rd8+16];
	ld.global.f32 	%f14, [%rd9+16];
	fma.rn.f32 	%f15, %f13, %f14, %f12;
	ld.global.f32 	%f16, [%rd8+20];
	ld.global.f32 	%f17, [%rd9+20];
	fma.rn.f32 	%f18, %f16, %f17, %f15;
	ld.global.f32 	%f19, [%rd8+24];
	ld.global.f32 	%f20, [%rd9+24];
	fma.rn.f32 	%f21, %f19, %f20, %f18;
	ld.global.f32 	%f22, [%rd8+28];
	ld.global.f32 	%f23, [%rd9+28];
	fma.rn.f32 	%f24, %f22, %f23, %f21;
	ld.global.f32 	%f25, [%rd8+32];
	ld.global.f32 	%f26, [%rd9+32];
	fma.rn.f32 	%f27, %f25, %f26, %f24;
	ld.global.f32 	%f28, [%rd8+36];
	ld.global.f32 	%f29, [%rd9+36];
	fma.rn.f32 	%f30, %f28, %f29, %f27;
	ld.global.f32 	%f31, [%rd8+40];
	ld.global.f32 	%f32, [%rd9+40];
	fma.rn.f32 	%f33, %f31, %f32, %f30;
	ld.global.f32 	%f34, [%rd8+44];
	ld.global.f32 	%f35, [%rd9+44];
	fma.rn.f32 	%f36, %f34, %f35, %f33;
	ld.global.f32 	%f37, [%rd8+48];
	ld.global.f32 	%f38, [%rd9+48];
	fma.rn.f32 	%f39, %f37, %f38, %f36;
	ld.global.f32 	%f40, [%rd8+52];
	ld.global.f32 	%f41, [%rd9+52];
	fma.rn.f32 	%f42, %f40, %f41, %f39;
	ld.global.f32 	%f43, [%rd8+56];
	ld.global.f32 	%f44, [%rd9+56];
	fma.rn.f32 	%f45, %f43, %f44, %f42;
	ld.global.f32 	%f46, [%rd8+60];
	ld.global.f32 	%f47, [%rd9+60];
	fma.rn.f32 	%f48, %f46, %f47, %f45;
	mul.wide.s32 	%rd10, %r1, 4;
	add.s64 	%rd11, %rd4, %rd10;
	st.global.f32 	[%rd11], %f48;
$L__BB21_2:
	ret;

}


// ===== COMPILED SASS (sm_100) =====

	.target	sm_100

	.elftype	@"ET_EXEC"


//--------------------- .note.nv.tkinfo           --------------------------
	.section	.note.nv.tkinfo,"",@"SHT_NOTE"
	.sectionflags	@"SHF_NOTE_NV_TKINFO"
	.tkinfo
        /*0018*/ 	.word	0x00000002
        /*0030*/ 	.string	""
        /*0030*/ 	.string	"ptxas"
        /*0030*/ 	.string	"Cuda compilation tools, release 13.0, V13.0.88"
        /*0030*/ 	.string	"Build cuda_13.0.r13.0/compiler.36424714_0"
        /*0030*/ 	.string	"-arch sm_100 -m 64 "



//--------------------- .note.nv.cuinfo           --------------------------
	.section	.note.nv.cuinfo,"",@"SHT_NOTE"
	.sectionflags	@"SHF_NOTE_NV_CUINFO"
        /*0018*/ 	.short	0x0002
        /*001a*/ 	.short	0x0064
        /*001c*/ 	.short	0x0082
	.zero		2


//--------------------- .nv.info                  --------------------------
	.section	.nv.info,"",@"SHT_CUDA_INFO"
	.align	4


	//----- nvinfo : EIATTR_REGCOUNT
	.align		4
        /*0000*/ 	.byte	0x04, 0x2f
        /*0002*/ 	.short	(.L_1 - .L_0)
	.align		4
.L_0:
        /*0004*/ 	.word	index@(sedenion_mul_f64)
        /*0008*/ 	.word	0x0000007e


	//----- nvinfo : EIATTR_FRAME_SIZE
	.align		4
.L_1:
        /*000c*/ 	.byte	0x04, 0x11
        /*000e*/ 	.short	(.L_3 - .L_2)
	.align		4
.L_2:
        /*0010*/ 	.word	index@(sedenion_mul_f64)
        /*0014*/ 	.word	0x00000000


	//----- nvinfo : EIATTR_REGCOUNT
	.align		4
.L_3:
        /*0018*/ 	.byte	0x04, 0x2f
        /*001a*/ 	.short	(.L_5 - .L_4)
	.align		4
.L_4:
        /*001c*/ 	.word	index@(sedenion_add_f64)
        /*0020*/ 	.word	0x0000000e


	//----- nvinfo : EIATTR_FRAME_SIZE
	.align		4
.L_5:
        /*0024*/ 	.byte	0x04, 0x11
        /*0026*/ 	.short	(.L_7 - .L_6)
	.align		4
.L_6:
        /*0028*/ 	.word	index@(sedenion_add_f64)
        /*002c*/ 	.word	0x00000000


	//----- nvinfo : EIATTR_REGCOUNT
	.align		4
.L_7:
        /*0030*/ 	.byte	0x04, 0x2f
        /*0032*/ 	.short	(.L_9 - .L_8)
	.align		4
.L_8:
        /*0034*/ 	.word	index@(sedenion_sub_f64)
        /*0038*/ 	.word	0x0000000e


	//----- nvinfo : EIATTR_FRAME_SIZE
	.align		4
.L_9:
        /*003c*/ 	.byte	0x04, 0x11
        /*003e*/ 	.short	(.L_11 - .L_10)
	.align		4
.L_10:
        /*0040*/ 	.word	index@(sedenion_sub_f64)
        /*0044*/ 	.word	0x00000000


	//----- nvinfo : EIATTR_REGCOUNT
	.align		4
.L_11:
        /*0048*/ 	.byte	0x04, 0x2f
        /*004a*/ 	.short	(.L_13 - .L_12)
	.align		4
.L_12:
        /*004c*/ 	.word	index@(sedenion_neg_f64)
        /*0050*/ 	.word	0x0000000c


	//----- nvinfo : EIATTR_FRAME_SIZE
	.align		4
.L_13:
        /*0054*/ 	.byte	0x04, 0x11
        /*0056*/ 	.short	(.L_15 - .L_14)
	.align		4
.L_14:
        /*0058*/ 	.word	index@(sedenion_neg_f64)
        /*005c*/ 	.word	0x00000000


	//----- nvinfo : EIATTR_REGCOUNT
	.align		4
.L_15:
        /*0060*/ 	.byte	0x04, 0x2f
        /*0062*/ 	.short	(.L_17 - .L_16)
	.align		4
.L_16:
        /*0064*/ 	.word	index@(sedenion_scale_f64)
        /*0068*/ 	.word	0x0000000c


	//----- nvinfo : EIATTR_FRAME_SIZE
	.align		4
.L_17:
        /*006c*/ 	.byte	0x04, 0x11
        /*006e*/ 	.short	(.L_19 - .L_18)
	.align		4
.L_18:
        /*0070*/ 	.word	index@(sedenion_scale_f64)
        /*0074*/ 	.word	0x00000000


	//----- nvinfo : EIATTR_REGCOUNT
	.align		4
.L_19:
        /*0078*/ 	.byte	0x04, 0x2f
        /*007a*/ 	.short	(.L_21 - .L_20)
	.align		4
.L_20:
        /*007c*/ 	.word	index@(sedenion_conjugate_f64)
        /*0080*/ 	.word	0x0000000c


	//----- nvinfo : EIATTR_FRAME_SIZE
	.align		4
.L_21:
        /*0084*/ 	.byte	0x04, 0x11
        /*0086*/ 	.short	(.L_23 - .L_22)
	.align		4
.L_22:
        /*0088*/ 	.word	index@(sedenion_conjugate_f64)
        /*008c*/ 	.word	0x00000000


	//----- nvinfo : EIATTR_REGCOUNT
	.align		4
.L_23:
        /*0090*/ 	.byte	0x04, 0x2f
        /*0092*/ 	.short	(.L_25 - .L_24)
	.align		4
.L_24:
        /*0094*/ 	.word	index@(sedenion_norm_sq_f64)
        /*0098*/ 	.word	0x0000001e


	//----- nvinfo : EIATTR_FRAME_SIZE
	.align		4
.L_25:
        /*009c*/ 	.byte	0x04, 0x11
        /*009e*/ 	.short	(.L_27 - .L_26)
	.align		4
.L_26:
        /*00a0*/ 	.word	index@(sedenion_norm_sq_f64)
        /*00a4*/ 	.word	0x00000000


	//----- nvinfo : EIATTR_REGCOUNT
	.align		4
.L_27:
        /*00a8*/ 	.byte	0x04, 0x2f
        /*00aa*/ 	.short	(.L_29 - .L_28)
	.align		4
.L_28:
        /*00ac*/ 	.word	index@(sedenion_norm_f64)
        /*00b0*/ 	.word	0x0000001e


	//----- nvinfo : EIATTR_FRAME_SIZE
	.align		4
.L_29:
        /*00b4*/ 	.byte	0x04, 0x11
        /*00b6*/ 	.short	(.L_31 - .L_30)
	.align		4
.L_30:
        /*00b8*/ 	.word	index@($__internal_7_$__cuda_sm20_dsqrt_rn_f64_mediumpath_v1)
        /*00bc*/ 	.word	0x00000000


	//----- nvinfo : EIATTR_FRAME_SIZE
	.align		4
.L_31:
        /*00c0*/ 	.byte	0x04, 0x11
        /*00c2*/ 	.short	(.L_33 - .L_32)
	.align		4
.L_32:
        /*00c4*/ 	.word	index@(sedenion_norm_f64)
        /*00c8*/ 	.word	0x00000000


	//----- nvinfo : EIATTR_REGCOUNT
	.align		4
.L_33:
        /*00cc*/ 	.byte	0x04, 0x2f
        /*00ce*/ 	.short	(.L_35 - .L_34)
	.align		4
.L_34:
        /*00d0*/ 	.word	index@(sedenion_normalize_f64)
        /*00d4*/ 	.word	0x0000001c


	//----- nvinfo : EIATTR_FRAME_SIZE
	.align		4
.L_35:
        /*00d8*/ 	.byte	0x04, 0x11
        /*00da*/ 	.short	(.L_37 - .L_36)
	.align		4
.L_36:
        /*00dc*/ 	.word	index@($__internal_6_$__cuda_sm20_dsqrt_rn_f64_mediumpath_v1)
        /*00e0*/ 	.word	0x00000000


	//----- nvinfo : EIATTR_FRAME_SIZE
	.align		4
.L_37:
        /*00e4*/ 	.byte	0x04, 0x11
        /*00e6*/ 	.short	(.L_39 - .L_38)
	.align		4
.L_38:
        /*00e8*/ 	.word	index@($__internal_5_$__cuda_sm20_dblrcp_rn_slowpath_v3)
        /*00ec*/ 	.word	0x00000000


	//----- nvinfo : EIATTR_FRAME_SIZE
	.align		4
.L_39:
        /*00f0*/ 	.byte	0x04, 0x11
        /*00f2*/ 	.short	(.L_41 - .L_40)
	.align		4
.L_40:
        /*00f4*/ 	.word	index@(sedenion_normalize_f64)
        /*00f8*/ 	.word	0x00000000


	//----- nvinfo : EIATTR_REGCOUNT
	.align		4
.L_41:
        /*00fc*/ 	.byte	0x04, 0x2f
        /*00fe*/ 	.short	(.L_43 - .L_42)
	.align		4
.L_42:
        /*0100*/ 	.word	index@(sedenion_inverse_f64)
        /*0104*/ 	.word	0x0000001c


	//----- nvinfo : EIATTR_FRAME_SIZE
	.align		4
.L_43:
        /*0108*/ 	.byte	0x04, 0x11
        /*010a*/ 	.short	(.L_45 - .L_44)
	.align		4
.L_44:
        /*010c*/ 	.word	index@($__internal_4_$__cuda_sm20_dblrcp_rn_slowpath_v3)
        /*0110*/ 	.word	0x00000000


	//----- nvinfo : EIATTR_FRAME_SIZE
	.align		4
.L_45:
        /*0114*/ 	.byte	0x04, 0x11
        /*0116*/ 	.short	(.L_47 - .L_46)
	.align		4
.L_46:
        /*0118*/ 	.word	index@(sedenion_inverse_f64)
        /*011c*/ 	.word	0x00000000


	//----- nvinfo : EIATTR_REGCOUNT
	.align		4
.L_47:
        /*0120*/ 	.byte	0x04, 0x2f
        /*0122*/ 	.short	(.L_49 - .L_48)
	.align		4
.L_48:
        /*0124*/ 	.word	index@(sedenion_dot_f64)
        /*0128*/ 	.word	0x0000001e


	//----- nvinfo : EIATTR_FRAME_SIZE
	.align		4
.L_49:
        /*012c*/ 	.byte	0x04, 0x11
        /*012e*/ 	.short	(.L_51 - .L_50)
	.align		4
.L_50:
        /*0130*/ 	.word	index@(sedenion_dot_f64)
        /*0134*/ 	.word	0x00000000


	//----- nvinfo : EIATTR_REGCOUNT
	.align		4
.L_51:
        /*0138*/ 	.byte	0x04, 0x2f
        /*013a*/ 	.short	(.L_53 - .L_52)
	.align		4
.L_52:
        /*013c*/ 	.word	index@(sedenion_is_zero_divisor_pair_f64)
        /*0140*/ 	.word	0x00000074


	//----- nvinfo : EIATTR_FRAME_SIZE
	.align		4
.L_53:
        /*0144*/ 	.byte	0x04, 0x11
        /*0146*/ 	.short	(.L_55 - .L_54)
	.align		4
.L_54:
        /*0148*/ 	.word	index@($__internal_3_$__cuda_sm20_dsqrt_rn_f64_mediumpath_v1)
        /*014c*/ 	.word	0x00000000


	//----- nvinfo : EIATTR_FRAME_SIZE
	.align		4
.L_55:
        /*0150*/ 	.byte	0x04, 0x11
        /*0152*/ 	.short	(.L_57 - .L_56)
	.align		4
.L_56:
        /*0154*/ 	.word	index@(sedenion_is_zero_divisor_pair_f64)
        /*0158*/ 	.word	0x00000000


	//----- nvinfo : EIATTR_REGCOUNT
	.align		4
.L_57:
        /*015c*/ 	.byte	0x04, 0x2f
        /*015e*/ 	.short	(.L_59 - .L_58)
	.align		4
.L_58:
        /*0160*/ 	.word	index@(sedenion_mul_f32)
        /*0164*/ 	.word	0x00000038


	//----- nvinfo : EIATTR_FRAME_SIZE
	.align		4
.L_59:
        /*0168*/ 	.byte	0x04, 0x11
        /*016a*/ 	.short	(.L_61 - .L_60)
	.align		4
.L_60:
        /*016c*/ 	.word	index@(sedenion_mul_f32)
        /*0170*/ 	.word	0x00000000


	//----- nvinfo : EIATTR_REGCOUNT
	.align		4
.L_61:
        /*0174*/ 	.byte	0x04, 0x2f
        /*0176*/ 	.short	(.L_63 - .L_62)
	.align		4
.L_62:
        /*0178*/ 	.word	index@(sedenion_add_f32)
        /*017c*/ 	.word	0x0000000c


	//----- nvinfo : EIATTR_FRAME_SIZE
	.align		4
.L_63:
        /*0180*/ 	.byte	0x04, 0x11
        /*0182*/ 	.short	(.L_65 - .L_64)
	.align		4
.L_64:
        /*0184*/ 	.word	index@(sedenion_add_f32)
        /*0188*/ 	.word	0x00000000


	//----- nvinfo : EIATTR_REGCOUNT
	.align		4
.L_65:
        /*018c*/ 	.byte	0x04, 0x2f
        /*018e*/ 	.short	(.L_67 - .L_66)
	.align		4
.L_66:
        /*0190*/ 	.word	index@(sedenion_sub_f32)
        /*0194*/ 	.word	0x0000000c


	//----- nvinfo : EIATTR_FRAME_SIZE
	.align		4
.L_67:
        /*0198*/ 	.byte	0x04, 0x11
        /*019a*/ 	.short	(.L_69 - .L_68)
	.align		4
.L_68:
        /*019c*/ 	.word	index@(sedenion_sub_f32)
        /*01a0*/ 	.word	0x00000000


	//----- nvinfo : EIATTR_REGCOUNT
	.align		4
.L_69:
        /*01a4*/ 	.byte	0x04, 0x2f
        /*01a6*/ 	.short	(.L_71 - .L_70)
	.align		4
.L_70:
        /*01a8*/ 	.word	index@(sedenion_neg_f32)
        /*01ac*/ 	.word	0x0000000a


	//----- nvinfo : EIATTR_FRAME_SIZE
	.align		4
.L_71:
        /*01b0*/ 	.byte	0x04, 0x11
        /*01b2*/ 	.short	(.L_73 - .L_72)
	.align		4
.L_72:
        /*01b4*/ 	.word	index@(sedenion_neg_f32)
        /*01b8*/ 	.word	0x00000000


	//----- nvinfo : EIATTR_REGCOUNT
	.align		4
.L_73:
        /*01bc*/ 	.byte	0x04, 0x2f
        /*01be*/ 	.short	(.L_75 - .L_74)
	.align		4
.L_74:
        /*01c0*/ 	.word	index@(sedenion_scale_f32)
        /*01c4*/ 	.word	0x0000000a


	//----- nvinfo : EIATTR_FRAME_SIZE
	.align		4
.L_75:
        /*01c8*/ 	.byte	0x04, 0x11
        /*01ca*/ 	.short	(.L_77 - .L_76)
	.align		4
.L_76:
        /*01cc*/ 	.word	index@(sedenion_scale_f32)
        /*01d0*/ 	.word	0x00000000


	//----- nvinfo : EIATTR_REGCOUNT
	.align		4
.L_77:
        /*01d4*/ 	.byte	0x04, 0x2f
        /*01d6*/ 	.short	(.L_79 - .L_78)
	.align		4
.L_78:
        /*01d8*/ 	.word	index@(sedenion_conjugate_f32)
        /*01dc*/ 	.word	0x0000000a


	//----- nvinfo : EIATTR_FRAME_SIZE
	.align		4
.L_79:
        /*01e0*/ 	.byte	0x04, 0x11
        /*01e2*/ 	.short	(.L_81 - .L_80)
	.align		4
.L_80:
        /*01e4*/ 	.word	index@(sedenion_conjugate_f32)
        /*01e8*/ 	.word	0x00000000


	//----- nvinfo : EIATTR_REGCOUNT
	.align		4
.L_81:
        /*01ec*/ 	.byte	0x04, 0x2f
        /*01ee*/ 	.short	(.L_83 - .L_82)
	.align		4
.L_82:
        /*01f0*/ 	.word	index@(sedenion_norm_sq_f32)
        /*01f4*/ 	.word	0x0000001e


	//----- nvinfo : EIATTR_FRAME_SIZE
	.align		4
.L_83:
        /*01f8*/ 	.byte	0x04, 0x11
        /*01fa*/ 	.short	(.L_85 - .L_84)
	.align		4
.L_84:
        /*01fc*/ 	.word	index@(sedenion_norm_sq_f32)
        /*0200*/ 	.word	0x00000000


	//----- nvinfo : EIATTR_REGCOUNT
	.align		4
.L_85:
        /*0204*/ 	.byte	0x04, 0x2f
        /*0206*/ 	.short	(.L_87 - .L_86)
	.align		4
.L_86:
        /*0208*/ 	.word	index@(sedenion_norm_f32)
        /*020c*/ 	.word	0x00000020


	//----- nvinfo : EIATTR_FRAME_SIZE
	.align		4
.L_87:
        /*0210*/ 	.byte	0x04, 0x11
        /*0212*/ 	.short	(.L_89 - .L_88)
	.align		4
.L_88:
        /*0214*/ 	.word	index@($__internal_2_$__cuda_sm20_sqrt_rn_f32_slowpath)
        /*0218*/ 	.word	0x00000000


	//----- nvinfo : EIATTR_FRAME_SIZE
	.align		4
.L_89:
        /*021c*/ 	.byte	0x04, 0x11
        /*021e*/ 	.short	(.L_91 - .L_90)
	.align		4
.L_90:
        /*0220*/ 	.word	index@(sedenion_norm_f32)
        /*0224*/ 	.word	0x00000000


	//----- nvinfo : EIATTR_REGCOUNT
	.align		4
.L_91:
        /*0228*/ 	.byte	0x04, 0x2f
        /*022a*/ 	.short	(.L_93 - .L_92)
	.align		4
.L_92:
        /*022c*/ 	.word	index@(sedenion_normalize_f32)
        /*0230*/ 	.word	0x00000020


	//----- nvinfo : EIATTR_FRAME_SIZE
	.align		4
.L_93:
        /*0234*/ 	.byte	0x04, 0x11
        /*0236*/ 	.short	(.L_95 - .L_94)
	.align		4
.L_94:
        /*0238*/ 	.word	index@($__internal_1_$__cuda_sm20_sqrt_rn_f32_slowpath)
        /*023c*/ 	.word	0x00000000


	//----- nvinfo : EIATTR_FRAME_SIZE
	.align		4
.L_95:
        /*0240*/ 	.byte	0x04, 0x11
        /*0242*/ 	.short	(.L_97 - .L_96)
	.align		4
.L_96:
        /*0244*/ 	.word	index@($__internal_0_$__cuda_sm20_rcp_rn_f32_slowpath)
        /*0248*/ 	.word	0x00000000


	//----- nvinfo : EIATTR_FRAME_SIZE
	.align		4
.L_97:
        /*024c*/ 	.byte	0x04, 0x11
        /*024e*/ 	.short	(.L_99 - .L_98)
	.align		4
.L_98:
        /*0250*/ 	.word	index@(sedenion_normalize_f32)
        /*0254*/ 	.word	0x00000000


	//----- nvinfo : EIATTR_REGCOUNT
	.align		4
.L_99:
        /*0258*/ 	.byte	0x04, 0x2f
        /*025a*/ 	.short	(.L_101 - .L_100)
	.align		4
.L_100:
        /*025c*/ 	.word	index@(sedenion_dot_f32)
        /*0260*/ 	.word	0x00000020


	//----- nvinfo : EIATTR_FRAME_SIZE
	.align		4
.L_101:
        /*0264*/ 	.byte	0x04, 0x11
        /*0266*/ 	.short	(.L_103 - .L_102)
	.align		4
.L_102:
        /*0268*/ 	.word	index@(sedenion_dot_f32)
        /*026c*/ 	.word	0x00000000


	//----- nvinfo : EIATTR_MIN_STACK_SIZE
	.align		4
.L_103:
        /*0270*/ 	.byte	0x04, 0x12
        /*0272*/ 	.short	(.L_105 - .L_104)
	.align		4
.L_104:
        /*0274*/ 	.word	index@(sedenion_dot_f32)
        /*0278*/ 	.word	0x00000000


	//----- nvinfo : EIATTR_MIN_STACK_SIZE
	.align		4
.L_105:
        /*027c*/ 	.byte	0x04, 0x12
        /*027e*/ 	.short	(.L_107 - .L_106)
	.align		4
.L_106:
        /*0280*/ 	.word	index@(sedenion_normalize_f32)
        /*0284*/ 	.word	0x00000000


	//----- nvinfo : EIATTR_MIN_STACK_SIZE
	.align		4
.L_107:
        /*0288*/ 	.byte	0x04, 0x12
        /*028a*/ 	.short	(.L_109 - .L_108)
	.align		4
.L_108:
        /*028c*/ 	.word	index@(sedenion_norm_f32)
        /*0290*/ 	.word	0x00000000


	//----- nvinfo : EIATTR_MIN_STACK_SIZE
	.align		4
.L_109:
        /*0294*/ 	.byte	0x04, 0x12
        /*0296*/ 	.short	(.L_111 - .L_110)
	.align		4
.L_110:
        /*0298*/ 	.word	index@(sedenion_norm_sq_f32)
        /*029c*/ 	.word	0x00000000


	//----- nvinfo : EIATTR_MIN_STACK_SIZE
	.align		4
.L_111:
        /*02a0*/ 	.byte	0x04, 0x12
        /*02a2*/ 	.short	(.L_113 - .L_112)
	.align		4
.L_112:
        /*02a4*/ 	.word	index@(sedenion_conjugate_f32)
        /*02a8*/ 	.word	0x00000000


	//----- nvinfo : EIATTR_MIN_STACK_SIZE
	.align		4
.L_113:
        /*02ac*/ 	.byte	0x04, 0x12
        /*02ae*/ 	.short	(.L_115 - .L_114)
	.align		4
.L_114:
        /*02b0*/ 	.word	index@(sedenion_scale_f32)
        /*02b4*/ 	.word	0x00000000


	//----- nvinfo : EIATTR_MIN_STACK_SIZE
	.align		4
.L_115:
        /*02b8*/ 	.byte	0x04, 0x12
        /*02ba*/ 	.short	(.L_117 - .L_116)
	.align		4
.L_116:
        /*02bc*/ 	.word	index@(sedenion_neg_f32)
        /*02c0*/ 	.word	0x00000000


	//----- nvinfo : EIATTR_MIN_STACK_SIZE
	.align		4
.L_117:
        /*02c4*/ 	.byte	0x04, 0x12
        /*02c6*/ 	.short	(.L_119 - .L_118)
	.align		4
.L_118:
        /*02c8*/ 	.word	index@(sedenion_sub_f32)
        /*02cc*/ 	.word	0x00000000


	//----- nvinfo : EIATTR_MIN_STACK_SIZE
	.align		4
.L_119:
        /*02d0*/ 	.byte	0x04, 0x12
        /*02d2*/ 	.short	(.L_121 - .L_120)
	.align		4
.L_120:
        /*02d4*/ 	.word	index@(sedenion_add_f32)
        /*02d8*/ 	.word	0x00000000


	//----- nvinfo : EIATTR_MIN_STACK_SIZE
	.align		4
.L_121:
        /*02dc*/ 	.byte	0x04, 0x12
        /*02de*/ 	.short	(.L_123 - .L_122)
	.align		4
.L_122:
        /*02e0*/ 	.word	index@(sedenion_mul_f32)
        /*02e4*/ 	.word	0x00000000


	//----- nvinfo : EIATTR_MIN_STACK_SIZE
	.align		4
.L_123:
        /*02e8*/ 	.byte	0x04, 0x12
        /*02ea*/ 	.short	(.L_125 - .L_124)
	.align		4
.L_124:
        /*02ec*/ 	.word	index@(sedenion_is_zero_divisor_pair_f64)
        /*02f0*/ 	.word	0x00000000


	//----- nvinfo : EIATTR_MIN_STACK_SIZE
	.align		4
.L_125:
        /*02f4*/ 	.byte	0x04, 0x12
        /*02f6*/ 	.short	(.L_127 - .L_126)
	.align		4
.L_126:
        /*02f8*/ 	.word	index@(sedenion_dot_f64)
        /*02fc*/ 	.word	0x00000000


	//----- nvinfo : EIATTR_MIN_STACK_SIZE
	.align		4
.L_127:
        /*0300*/ 	.byte	0x04, 0x12
        /*0302*/ 	.short	(.L_129 - .L_128)
	.align		4
.L_128:
        /*0304*/ 	.word	index@(sedenion_inverse_f64)
        /*0308*/ 	.word	0x00000000


	//----- nvinfo : EIATTR_MIN_STACK_SIZE
	.align		4
.L_129:
        /*030c*/ 	.byte	0x04, 0x12
        /*030e*/ 	.short	(.L_131 - .L_130)
	.align		4
.L_130:
        /*0310*/ 	.word	index@(sedenion_normalize_f64)
        /*0314*/ 	.word	0x00000000


	//----- nvinfo : EIATTR_MIN_STACK_SIZE
	.align		4
.L_131:
        /*0318*/ 	.byte	0x04, 0x12
        /*031a*/ 	.short	(.L_133 - .L_132)
	.align		4
.L_132:
        /*031c*/ 	.word	index@(sedenion_norm_f64)
        /*0320*/ 	.word	0x00000000


	//----- nvinfo : EIATTR_MIN_STACK_SIZE
	.align		4
.L_133:
        /*0324*/ 	.byte	0x04, 0x12
        /*0326*/ 	.short	(.L_135 - .L_134)
	.align		4
.L_134:
        /*0328*/ 	.word	index@(sedenion_norm_sq_f64)
        /*032c*/ 	.word	0x00000000


	//----- nvinfo : EIATTR_MIN_STACK_SIZE
	.align		4
.L_135:
        /*0330*/ 	.byte	0x04, 0x12
        /*0332*/ 	.short	(.L_137 - .L_136)
	.align		4
.L_136:
        /*0334*/ 	.word	index@(sedenion_conjugate_f64)
        /*0338*/ 	.word	0x00000000


	//----- nvinfo : EIATTR_MIN_STACK_SIZE
	.align		4
.L_137:
        /*033c*/ 	.byte	0x04, 0x12
        /*033e*/ 	.short	(.L_139 - .L_138)
	.align		4
.L_138:
        /*0340*/ 	.word	index@(sedenion_scale_f64)
        /*0344*/ 	.word	0x00000000


	//----- nvinfo : EIATTR_MIN_STACK_SIZE
	.align		4
.L_139:
        /*0348*/ 	.byte	0x04, 0x12
        /*034a*/ 	.short	(.L_141 - .L_140)
	.align		4
.L_140:
        /*034c*/ 	.word	index@(sedenion_neg_f64)
        /*0350*/ 	.word	0x00000000


	//----- nvinfo : EIATTR_MIN_STACK_SIZE
	.align		4
.L_141:
        /*0354*/ 	.byte	0x04, 0x12
        /*0356*/ 	.short	(.L_143 - .L_142)
	.align		4
.L_142:
        /*0358*/ 	.word	index@(sedenion_sub_f64)
        /*035c*/ 	.word	0x00000000


	//----- nvinfo : EIATTR_MIN_STACK_SIZE
	.align		4
.L_143:
        /*0360*/ 	.byte	0x04, 0x12
        /*0362*/ 	.short	(.L_145 - .L_144)
	.align		4
.L_144:
        /*0364*/ 	.word	index@(sedenion_add_f64)
        /*0368*/ 	.word	0x00000000


	//----- nvinfo : EIATTR_MIN_STACK_SIZE
	.align		4
.L_145:
        /*036c*/ 	.byte	0x04, 0x12
        /*036e*/ 	.short	(.L_147 - .L_146)
	.align		4
.L_146:
        /*0370*/ 	.word	index@(sedenion_mul_f64)
        /*0374*/ 	.word	0x00000000
.L_147:


//--------------------- .nv.compat                --------------------------
	.section	.nv.compat,"",@"SHT_CUDA_COMPAT_INFO"
	.align	4
        /*0000*/ 	.byte	0x02, 0x09, 0x00, 0x00, 0x02, 0x02, 0x01, 0x00, 0x02, 0x05, 0x05, 0x00, 0x03, 0x07, 0x01, 0x01
        /*0010*/ 	.byte	0x02, 0x03, 0x00, 0x00, 0x02, 0x06, 0x01, 0x00, 0x04, 0x0b, 0x08, 0x00, 0x01, 0x00, 0x00, 0x00
        /*0020*/ 	.byte	0x00, 0x00, 0x00, 0x00


//--------------------- .nv.info.sedenion_dot_f32 --------------------------
	.section	.nv.info.sedenion_dot_f32,"",@"SHT_CUDA_INFO"
	.sectionflags	@""
	.align	4


	//----- nvinfo : EIATTR_CUDA_API_VERSION
	.align		4
        /*0000*/ 	.byte	0x04, 0x37
        /*0002*/ 	.short	(.L_149 - .L_148)
.L_148:
        /*0004*/ 	.word	0x00000082


	//----- nvinfo : EIATTR_KPARAM_INFO
	.align		4
.L_149:
        /*0008*/ 	.byte	0x04, 0x17
        /*000a*/ 	.short	(.L_151 - .L_150)
.L_150:
        /*000c*/ 	.word	0x00000000
        /*0010*/ 	.short	0x0003
        /*0012*/ 	.short	0x0018
        /*0014*/ 	.byte	0x00, 0xf0, 0x11, 0x00


	//----- nvinfo : EIATTR_KPARAM_INFO
	.align		4
.L_151:
        /*0018*/ 	.byte	0x04, 0x17
        /*001a*/ 	.short	(.L_153 - .L_152)
.L_152:
        /*001c*/ 	.word	0x00000000
        /*0020*/ 	.short	0x0002
        /*0022*/ 	.short	0x0010
        /*0024*/ 	.byte	0x00, 0xf5, 0x21, 0x00


	//----- nvinfo : EIATTR_KPARAM_INFO
	.align		4
.L_153:
        /*0028*/ 	.byte	0x04, 0x17
        /*002a*/ 	.short	(.L_155 - .L_154)
.L_154:
        /*002c*/ 	.word	0x00000000
        /*0030*/ 	.short	0x0001
        /*0032*/ 	.short	0x0008
        /*0034*/ 	.byte	0x00, 0xf5, 0x21, 0x00


	//----- nvinfo : EIATTR_KPARAM_INFO
	.align		4
.L_155:
        /*0038*/ 	.byte	0x04, 0x17
        /*003a*/ 	.short	(.L_157 - .L_156)
.L_156:
        /*003c*/ 	.word	0x00000000
        /*0040*/ 	.short	0x0000
        /*0042*/ 	.short	0x0000
        /*0044*/ 	.byte	0x00, 0xf5, 0x21, 0x00


	//----- nvinfo : EIATTR_SPARSE_MMA_MASK
	.align		4
.L_157:
        /*0048*/ 	.byte	0x03, 0x50
        /*004a*/ 	.short	0x0000


	//----- nvinfo : EIATTR_MAXREG_COUNT
	.align		4
        /*004c*/ 	.byte	0x03, 0x1b
        /*004e*/ 	.short	0x00ff


	//----- nvinfo : EIATTR_MERCURY_ISA_VERSION
	.align		4
        /*0050*/ 	.byte	0x03, 0x5f
        /*0052*/ 	.short	0x0101


	//----- nvinfo : EIATTR_VRC_CTA_INIT_COUNT
	.align		4
        /*0054*/ 	.byte	0x02, 0x4a
	.zero		1
	.zero		1


	//----- nvinfo : EIATTR_EXIT_INSTR_OFFSETS
	.align		4
        /*0058*/ 	.byte	0x04, 0x1c
        /*005a*/ 	.short	(.L_159 - .L_158)


	//   ....[0]....
.L_158:
        /*005c*/ 	.word	0x00000070


	//   ....[1]....
        /*0060*/ 	.word	0x00000410


	//----- nvinfo : EIATTR_CBANK_PARAM_SIZE
	.align		4
.L_159:
        /*0064*/ 	.byte	0x03, 0x19
        /*0066*/ 	.short	0x001c


	//----- nvinfo : EIATTR_PARAM_CBANK
	.align		4
        /*0068*/ 	.byte	0x04, 0x0a
        /*006a*/ 	.short	(.L_161 - .L_160)
	.align		4
.L_160:
        /*006c*/ 	.word	index@(.nv.constant0.sedenion_dot_f32)
        /*0070*/ 	.short	0x0380
        /*0072*/ 	.short	0x001c


	//----- nvinfo : EIATTR_SW_WAR
	.align		4
.L_161:
        /*0074*/ 	.byte	0x04, 0x36
        /*0076*/ 	.short	(.L_163 - .L_162)
.L_162:
        /*0078*/ 	.word	0x00000008
.L_163:


//--------------------- .nv.info.sedenion_normalize_f32 --------------------------
	.section	.nv.info.sedenion_normalize_f32,"",@"SHT_CUDA_INFO"
	.sectionflags	@""
	.align	4


	//----- nvinfo : EIATTR_CUDA_API_VERSION
	.align		4
        /*0000*/ 	.byte	0x04, 0x37
        /*0002*/ 	.short	(.L_165 - .L_164)
.L_164:
        /*0004*/ 	.word	0x00000082


	//----- nvinfo : EIATTR_KPARAM_INFO
	.align		4
.L_165:
        /*0008*/ 	.byte	0x04, 0x17
        /*000a*/ 	.short	(.L_167 - .L_166)
.L_166:
        /*000c*/ 	.word	0x00000000
        /*0010*/ 	.short	0x0002
        /*0012*/ 	.short	0x0010
        /*0014*/ 	.byte	0x00, 0xf0, 0x11, 0x00


	//----- nvinfo : EIATTR_KPARAM_INFO
	.align		4
.L_167:
        /*0018*/ 	.byte	0x04, 0x17
        /*001a*/ 	.short	(.L_169 - .L_168)
.L_168:
        /*001c*/ 	.word	0x00000000
        /*0020*/ 	.short	0x0001
        /*0022*/ 	.short	0x0008
        /*0024*/ 	.byte	0x00, 0xf5, 0x21, 0x00


	//----- nvinfo : EIATTR_KPARAM_INFO
	.align		4
.L_169:
        /*0028*/ 	.byte	0x04, 0x17
        /*002a*/ 	.short	(.L_171 - .L_170)
.L_170:
        /*002c*/ 	.word	0x00000000
        /*0030*/ 	.short	0x0000
        /*0032*/ 	.short	0x0000
        /*0034*/ 	.byte	0x00, 0xf5, 0x21, 0x00


	//----- nvinfo : EIATTR_SPARSE_MMA_MASK
	.align		4
.L_171:
        /*0038*/ 	.byte	0x03, 0x50
        /*003a*/ 	.short	0x0000


	//----- nvinfo : EIATTR_MAXREG_COUNT
	.align		4
        /*003c*/ 	.byte	0x03, 0x1b
        /*003e*/ 	.short	0x00ff


	//----- nvinfo : EIATTR_MERCURY_ISA_VERSION
	.align		4
        /*0040*/ 	.byte	0x03, 0x5f
        /*0042*/ 	.short	0x0101


	//----- nvinfo : EIATTR_VRC_CTA_INIT_COUNT
	.align		4
        /*0044*/ 	.byte	0x02, 0x4a
	.zero		1
	.zero		1


	//----- nvinfo : EIATTR_EXIT_INSTR_OFFSETS
	.align		4
        /*0048*/ 	.byte	0x04, 0x1c
        /*004a*/ 	.short	(.L_173 - .L_172)


	//   ....[0]....
.L_172:
        /*004c*/ 	.word	0x00000070


	//   ....[1]....
        /*0050*/ 	.word	0x000007b0


	//   ....[2]....
        /*0054*/ 	.word	0x000008e0


	//----- nvinfo : EIATTR_CRS_STACK_SIZE
	.align		4
.L_173:
        /*0058*/ 	.byte	0x04, 0x1e
        /*005a*/ 	.short	(.L_175 - .L_174)
.L_174:
        /*005c*/ 	.word	0x00000000


	//----- nvinfo : EIATTR_CBANK_PARAM_SIZE
	.align		4
.L_175:
        /*0060*/ 	.byte	0x03, 0x19
        /*0062*/ 	.short	0x0014


	//----- nvinfo : EIATTR_PARAM_CBANK
	.align		4
        /*0064*/ 	.byte	0x04, 0x0a
        /*0066*/ 	.short	(.L_177 - .L_176)
	.align		4
.L_176:
        /*0068*/ 	.word	index@(.nv.constant0.sedenion_normalize_f32)
        /*006c*/ 	.short	0x0380
        /*006e*/ 	.short	0x0014


	//----- nvinfo : EIATTR_SW_WAR
	.align		4
.L_177:
        /*0070*/ 	.byte	0x04, 0x36
        /*0072*/ 	.short	(.L_179 - .L_178)
.L_178:
        /*0074*/ 	.word	0x00000008
.L_179:


//--------------------- .nv.info.sedenion_norm_f32 --------------------------
	.section	.nv.info.sedenion_norm_f32,"",@"SHT_CUDA_INFO"
	.sectionflags	@""
	.align	4


	//----- nvinfo : EIATTR_CUDA_API_VERSION
	.align		4
        /*0000*/ 	.byte	0x04, 0x37
        /*0002*/ 	.short	(.L_181 - .L_180)
.L_180:
        /*0004*/ 	.word	0x00000082


	//----- nvinfo : EIATTR_KPARAM_INFO
	.align		4
.L_181:
        /*0008*/ 	.byte	0x04, 0x17
        /*000a*/ 	.short	(.L_183 - .L_182)
.L_182:
        /*000c*/ 	.word	0x00000000
        /*0010*/ 	.short	0x0002
        /*0012*/ 	.short	0x0010
        /*0014*/ 	.byte	0x00, 0xf0, 0x11, 0x00


	//----- nvinfo : EIATTR_KPARAM_INFO
	.align		4
.L_183:
        /*0018*/ 	.byte	0x04, 0x17
        /*001a*/ 	.short	(.L_185 - .L_184)
.L_184:
        /*001c*/ 	.word	0x00000000
        /*0020*/ 	.short	0x0001
        /*0022*/ 	.short	0x0008
        /*0024*/ 	.byte	0x00, 0xf5, 0x21, 0x00


	//----- nvinfo : EIATTR_KPARAM_INFO
	.align		4
.L_185:
        /*0028*/ 	.byte	0x04, 0x17
        /*002a*/ 	.short	(.L_187 - .L_186)
.L_186:
        /*002c*/ 	.word	0x00000000
        /*0030*/ 	.short	0x0000
        /*0032*/ 	.short	0x0000
        /*0034*/ 	.byte	0x00, 0xf5, 0x21, 0x00


	//----- nvinfo : EIATTR_SPARSE_MMA_MASK
	.align		4
.L_187:
        /*0038*/ 	.byte	0x03, 0x50
        /*003a*/ 	.short	0x0000


	//----- nvinfo : EIATTR_MAXREG_COUNT
	.align		4
        /*003c*/ 	.byte	0x03, 0x1b
        /*003e*/ 	.short	0x00ff


	//----- nvinfo : EIATTR_MERCURY_ISA_VERSION
	.align		4
        /*0040*/ 	.byte	0x03, 0x5f
        /*0042*/ 	.short	0x0101


	//----- nvinfo : EIATTR_VRC_CTA_INIT_COUNT
	.align		4
        /*0044*/ 	.byte	0x02, 0x4a
	.zero		1
	.zero		1


	//----- nvinfo : EIATTR_EXIT_INSTR_OFFSETS
	.align		4
        /*0048*/ 	.byte	0x04, 0x1c
        /*004a*/ 	.short	(.L_189 - .L_188)


	//   ....[0]....
.L_188:
        /*004c*/ 	.word	0x00000070


	//   ....[1]....
        /*0050*/ 	.word	0x000003d0


	//----- nvinfo : EIATTR_CRS_STACK_SIZE
	.align		4
.L_189:
        /*0054*/ 	.byte	0x04, 0x1e
        /*0056*/ 	.short	(.L_191 - .L_190)
.L_190:
        /*0058*/ 	.word	0x00000000


	//----- nvinfo : EIATTR_CBANK_PARAM_SIZE
	.align		4
.L_191:
        /*005c*/ 	.byte	0x03, 0x19
        /*005e*/ 	.short	0x0014


	//----- nvinfo : EIATTR_PARAM_CBANK
	.align		4
        /*0060*/ 	.byte	0x04, 0x0a
        /*0062*/ 	.short	(.L_193 - .L_192)
	.align		4
.L_192:
        /*0064*/ 	.word	index@(.nv.constant0.sedenion_norm_f32)
        /*0068*/ 	.short	0x0380
        /*006a*/ 	.short	0x0014


	//----- nvinfo : EIATTR_SW_WAR
	.align		4
.L_193:
        /*006c*/ 	.byte	0x04, 0x36
        /*006e*/ 	.short	(.L_195 - .L_194)
.L_194:
        /*0070*/ 	.word	0x00000008
.L_195:


//--------------------- .nv.info.sedenion_norm_sq_f32 --------------------------
	.section	.nv.info.sedenion_norm_sq_f32,"",@"SHT_CUDA_INFO"
	.sectionflags	@""
	.align	4


	//----- nvinfo : EIATTR_CUDA_API_VERSION
	.align		4
        /*0000*/ 	.byte	0x04, 0x37
        /*0002*/ 	.short	(.L_197 - .L_196)
.L_196:
        /*0004*/ 	.word	0x00000082


	//----- nvinfo : EIATTR_KPARAM_INFO
	.align		4
.L_197:
        /*0008*/ 	.byte	0x04, 0x17
        /*000a*/ 	.short	(.L_199 - .L_198)
.L_198:
        /*000c*/ 	.word	0x00000000
        /*0010*/ 	.short	0x0002
        /*0012*/ 	.short	0x0010
        /*0014*/ 	.byte	0x00, 0xf0, 0x11, 0x00


	//----- nvinfo : EIATTR_KPARAM_INFO
	.align		4
.L_199:
        /*0018*/ 	.byte	0x04, 0x17
        /*001a*/ 	.short	(.L_201 - .L_200)
.L_200:
        /*001c*/ 	.word	0x00000000
        /*0020*/ 	.short	0x0001
        /*0022*/ 	.short	0x0008
        /*0024*/ 	.byte	0x00, 0xf5, 0x21, 0x00


	//----- nvinfo : EIATTR_KPARAM_INFO
	.align		4
.L_201:
        /*0028*/ 	.byte	0x04, 0x17
        /*002a*/ 	.short	(.L_203 - .L_202)
.L_202:
        /*002c*/ 	.word	0x00000000
        /*0030*/ 	.short	0x0000
        /*0032*/ 	.short	0x0000
        /*0034*/ 	.byte	0x00, 0xf5, 0x21, 0x00


	//----- nvinfo : EIATTR_SPARSE_MMA_MASK
	.align		4
.L_203:
        /*0038*/ 	.byte	0x03, 0x50
        /*003a*/ 	.short	0x0000


	//----- nvinfo : EIATTR_MAXREG_COUNT
	.align		4
        /*003c*/ 	.byte	0x03, 0x1b
        /*003e*/ 	.short	0x00ff


	//----- nvinfo : EIATTR_MERCURY_ISA_VERSION
	.align		4
        /*0040*/ 	.byte	0x03, 0x5f
        /*0042*/ 	.short	0x0101


	//----- nvinfo : EIATTR_VRC_CTA_INIT_COUNT
	.align		4
        /*0044*/ 	.byte	0x02, 0x4a
	.zero		1
	.zero		1


	//----- nvinfo : EIATTR_EXIT_INSTR_OFFSETS
	.align		4
        /*0048*/ 	.byte	0x04, 0x1c
        /*004a*/ 	.short	(.L_205 - .L_204)


	//   ....[0]....
.L_204:
        /*004c*/ 	.word	0x00000070


	//   ....[1]....
        /*0050*/ 	.word	0x000002f0


	//----- nvinfo : EIATTR_CBANK_PARAM_SIZE
	.align		4
.L_205:
        /*0054*/ 	.byte	0x03, 0x19
        /*0056*/ 	.short	0x0014


	//----- nvinfo : EIATTR_PARAM_CBANK
	.align		4
        /*0058*/ 	.byte	0x04, 0x0a
        /*005a*/ 	.short	(.L_207 - .L_206)
	.align		4
.L_206:
        /*005c*/ 	.word	index@(.nv.constant0.sedenion_norm_sq_f32)
        /*0060*/ 	.short	0x0380
        /*0062*/ 	.short	0x0014


	//----- nvinfo : EIATTR_SW_WAR
	.align		4
.L_207:
        /*0064*/ 	.byte	0x04, 0x36
        /*0066*/ 	.short	(.L_209 - .L_208)
.L_208:
        /*0068*/ 	.word	0x00000008
.L_209:


//--------------------- .nv.info.sedenion_conjugate_f32 --------------------------
	.section	.nv.info.sedenion_conjugate_f32,"",@"SHT_CUDA_INFO"
	.sectionflags	@""
	.align	4


	//----- nvinfo : EIATTR_CUDA_API_VERSION
	.align		4
        /*0000*/ 	.byte	0x04, 0x37
        /*0002*/ 	.short	(.L_211 - .L_210)
.L_210:
        /*0004*/ 	.word	0x00000082


	//----- nvinfo : EIATTR_KPARAM_INFO
	.align		4
.L_211:
        /*0008*/ 	.byte	0x04, 0x17
        /*000a*/ 	.short	(.L_213 - .L_212)
.L_212:
        /*000c*/ 	.word	0x00000000
        /*0010*/ 	.short	0x0002
        /*0012*/ 	.short	0x0010
        /*0014*/ 	.byte	0x00, 0xf0, 0x11, 0x00


	//----- nvinfo : EIATTR_KPARAM_INFO
	.align		4
.L_213:
        /*0018*/ 	.byte	0x04, 0x17
        /*001a*/ 	.short	(.L_215 - .L_214)
.L_214:
        /*001c*/ 	.word	0x00000000
        /*0020*/ 	.short	0x0001
        /*0022*/ 	.short	0x0008
        /*0024*/ 	.byte	0x00, 0xf5, 0x21, 0x00


	//----- nvinfo : EIATTR_KPARAM_INFO
	.align		4
.L_215:
        /*0028*/ 	.byte	0x04, 0x17
        /*002a*/ 	.short	(.L_217 - .L_216)
.L_216:
        /*002c*/ 	.word	0x00000000
        /*0030*/ 	.short	0x0000
        /*0032*/ 	.short	0x0000
        /*0034*/ 	.byte	0x00, 0xf5, 0x21, 0x00


	//----- nvinfo : EIATTR_SPARSE_MMA_MASK
	.align		4
.L_217:
        /*0038*/ 	.byte	0x03, 0x50
        /*003a*/ 	.short	0x0000


	//----- nvinfo : EIATTR_MAXREG_COUNT
	.align		4
        /*003c*/ 	.byte	0x03, 0x1b
        /*003e*/ 	.short	0x00ff


	//----- nvinfo : EIATTR_MERCURY_ISA_VERSION
	.align		4
        /*0040*/ 	.byte	0x03, 0x5f
        /*0042*/ 	.short	0x0101


	//----- nvinfo : EIATTR_VRC_CTA_INIT_COUNT
	.align		4
        /*0044*/ 	.byte	0x02, 0x4a
	.zero		1
	.zero		1


	//----- nvinfo : EIATTR_EXIT_INSTR_OFFSETS
	.align		4
        /*0048*/ 	.byte	0x04, 0x1c
        /*004a*/ 	.short	(.L_219 - .L_218)


	//   ....[0]....
.L_218:
        /*004c*/ 	.word	0x00000080


	//   ....[1]....
        /*0050*/ 	.word	0x00000120


	//----- nvinfo : EIATTR_CBANK_PARAM_SIZE
	.align		4
.L_219:
        /*0054*/ 	.byte	0x03, 0x19
        /*0056*/ 	.short	0x0014


	//----- nvinfo : EIATTR_PARAM_CBANK
	.align		4
        /*0058*/ 	.byte	0x04, 0x0a
        /*005a*/ 	.short	(.L_221 - .L_220)
	.align		4
.L_220:
        /*005c*/ 	.word	index@(.nv.constant0.sedenion_conjugate_f32)
        /*0060*/ 	.short	0x0380
        /*0062*/ 	.short	0x0014


	//----- nvinfo : EIATTR_SW_WAR
	.align		4
.L_221:
        /*0064*/ 	.byte	0x04, 0x36
        /*0066*/ 	.short	(.L_223 - .L_222)
.L_222:
        /*0068*/ 	.word	0x00000008
.L_223:


//--------------------- .nv.info.sedenion_scale_f32 --------------------------
	.section	.nv.info.sedenion_scale_f32,"",@"SHT_CUDA_INFO"
	.sectionflags	@""
	.align	4


	//----- nvinfo : EIATTR_CUDA_API_VERSION
	.align		4
        /*0000*/ 	.byte	0x04, 0x37
        /*0002*/ 	.short	(.L_225 - .L_224)
.L_224:
        /*0004*/ 	.word	0x00000082


	//----- nvinfo : EIATTR_KPARAM_INFO
	.align		4
.L_225:
        /*0008*/ 	.byte	0x04, 0x17
        /*000a*/ 	.short	(.L_227 - .L_226)
.L_226:
        /*000c*/ 	.word	0x00000000
        /*0010*/ 	.short	0x0003
        /*0012*/ 	.short	0x0014
        /*0014*/ 	.byte	0x00, 0xf0, 0x11, 0x00


	//----- nvinfo : EIATTR_KPARAM_INFO
	.align		4
.L_227:
        /*0018*/ 	.byte	0x04, 0x17
        /*001a*/ 	.short	(.L_229 - .L_228)
.L_228:
        /*001c*/ 	.word	0x00000000
        /*0020*/ 	.short	0x0002
        /*0022*/ 	.short	0x0010
        /*0024*/ 	.byte	0x00, 0xf0, 0x11, 0x00


	//----- nvinfo : EIATTR_KPARAM_INFO
	.align		4
.L_229:
        /*0028*/ 	.byte	0x04, 0x17
        /*002a*/ 	.short	(.L_231 - .L_230)
.L_230:
        /*002c*/ 	.word	0x00000000
        /*0030*/ 	.short	0x0001
        /*0032*/ 	.short	0x0008
        /*0034*/ 	.byte	0x00, 0xf5, 0x21, 0x00


	//----- nvinfo : EIATTR_KPARAM_INFO
	.align		4
.L_231:
        /*0038*/ 	.byte	0x04, 0x17
        /*003a*/ 	.short	(.L_233 - .L_232)
.L_232:
        /*003c*/ 	.word	0x00000000
        /*0040*/ 	.short	0x0000
        /*0042*/ 	.short	0x0000
        /*0044*/ 	.byte	0x00, 0xf5, 0x21, 0x00


	//----- nvinfo : EIATTR_SPARSE_MMA_MASK
	.align		4
.L_233:
        /*0048*/ 	.byte	0x03, 0x50
        /*004a*/ 	.short	0x0000


	//----- nvinfo : EIATTR_MAXREG_COUNT
	.align		4
        /*004c*/ 	.byte	0x03, 0x1b
        /*004e*/ 	.short	0x00ff


	//----- nvinfo : EIATTR_MERCURY_ISA_VERSION
	.align		4
        /*0050*/ 	.byte	0x03, 0x5f
        /*0052*/ 	.short	0x0101


	//----- nvinfo : EIATTR_VRC_CTA_INIT_COUNT
	.align		4
        /*0054*/ 	.byte	0x02, 0x4a
	.zero		1
	.zero		1


	//----- nvinfo : EIATTR_EXIT_INSTR_OFFSETS
	.align		4
        /*0058*/ 	.byte	0x04, 0x1c
        /*005a*/ 	.short	(.L_235 - .L_234)


	//   ....[0]....
.L_234:
        /*005c*/ 	.word	0x00000080


	//   ....[1]....
        /*0060*/ 	.word	0x00000120


	//----- nvinfo : EIATTR_CBANK_PARAM_SIZE
	.align		4
.L_235:
        /*0064*/ 	.byte	0x03, 0x19
        /*0066*/ 	.short	0x0018


	//----- nvinfo : EIATTR_PARAM_CBANK
	.align		4
        /*0068*/ 	.byte	0x04, 0x0a
        /*006a*/ 	.short	(.L_237 - .L_236)
	.align		4
.L_236:
        /*006c*/ 	.word	index@(.nv.constant0.sedenion_scale_f32)
        /*0070*/ 	.short	0x0380
        /*0072*/ 	.short	0x0018


	//----- nvinfo : EIATTR_SW_WAR
	.align		4
.L_237:
        /*0074*/ 	.byte	0x04, 0x36
        /*0076*/ 	.short	(.L_239 - .L_238)
.L_238:
        /*0078*/ 	.word	0x00000008
.L_239:


//--------------------- .nv.info.sedenion_neg_f32 --------------------------
	.section	.nv.info.sedenion_neg_f32,"",@"SHT_CUDA_INFO"
	.sectionflags	@""
	.align	4


	//----- nvinfo : EIATTR_CUDA_API_VERSION
	.align		4
        /*0000*/ 	.byte	0x04, 0x37
        /*0002*/ 	.short	(.L_241 - .L_240)
.L_240:
        /*0004*/ 	.word	0x00000082


	//----- nvinfo : EIATTR_KPARAM_INFO
	.align		4
.L_241:
        /*0008*/ 	.byte	0x04, 0x17
        /*000a*/ 	.short	(.L_243 - .L_242)
.L_242:
        /*000c*/ 	.word	0x00000000
        /*0010*/ 	.short	0x0002
        /*0012*/ 	.short	0x0010
        /*0014*/ 	.byte	0x00, 0xf0, 0x11, 0x00


	//----- nvinfo : EIATTR_KPARAM_INFO
	.align		4
.L_243:
        /*0018*/ 	.byte	0x04, 0x17
        /*001a*/ 	.short	(.L_245 - .L_244)
.L_244:
        /*001c*/ 	.word	0x00000000
        /*0020*/ 	.short	0x0001
        /*0022*/ 	.short	0x0008
        /*0024*/ 	.byte	0x00, 0xf5, 0x21, 0x00


	//----- nvinfo : EIATTR_KPARAM_INFO
	.align		4
.L_245:
        /*0028*/ 	.byte	0x04, 0x17
        /*002a*/ 	.short	(.L_247 - .L_246)
.L_246:
        /*002c*/ 	.word	0x00000000
        /*0030*/ 	.short	0x0000
        /*0032*/ 	.short	0x0000
        /*0034*/ 	.byte	0x00, 0xf5, 0x21, 0x00


	//----- nvinfo : EIATTR_SPARSE_MMA_MASK
	.align		4
.L_247:
        /*0038*/ 	.byte	0x03, 0x50
        /*003a*/ 	.short	0x0000


	//----- nvinfo : EIATTR_MAXREG_COUNT
	.align		4
        /*003c*/ 	.byte	0x03, 0x1b
        /*003e*/ 	.short	0x00ff


	//----- nvinfo : EIATTR_MERCURY_ISA_VERSION
	.align		4
        /*0040*/ 	.byte	0x03, 0x5f
        /*0042*/ 	.short	0x0101


	//----- nvinfo : EIATTR_VRC_CTA_INIT_COUNT
	.align		4
        /*0044*/ 	.byte	0x02, 0x4a
	.zero		1
	.zero		1


	//----- nvinfo : EIATTR_EXIT_INSTR_OFFSETS
	.align		4
        /*0048*/ 	.byte	0x04, 0x1c
        /*004a*/ 	.short	(.L_249 - .L_248)


	//   ....[0]....
.L_248:
        /*004c*/ 	.word	0x00000080


	//   ....[1]....
        /*0050*/ 	.word	0x00000110


	//----- nvinfo : EIATTR_CBANK_PARAM_SIZE
	.align		4
.L_249:
        /*0054*/ 	.byte	0x03, 0x19
        /*0056*/ 	.short	0x0014


	//----- nvinfo : EIATTR_PARAM_CBANK
	.align		4
        /*0058*/ 	.byte	0x04, 0x0a
        /*005a*/ 	.short	(.L_251 - .L_250)
	.align		4
.L_250:
        /*005c*/ 	.word	index@(.nv.constant0.sedenion_neg_f32)
        /*0060*/ 	.short	0x0380
        /*0062*/ 	.short	0x0014


	//----- nvinfo : EIATTR_SW_WAR
	.align		4
.L_251:
        /*0064*/ 	.byte	0x04, 0x36
        /*0066*/ 	.short	(.L_253 - .L_252)
.L_252:
        /*0068*/ 	.word	0x00000008
.L_253:


//--------------------- .nv.info.sedenion_sub_f32 --------------------------
	.section	.nv.info.sedenion_sub_f32,"",@"SHT_CUDA_INFO"
	.sectionflags	@""
	.align	4


	//----- nvinfo : EIATTR_CUDA_API_VERSION
	.align		4
        /*0000*/ 	.byte	0x04, 0x37
        /*0002*/ 	.short	(.L_255 - .L_254)
.L_254:
        /*0004*/ 	.word	0x00000082


	//----- nvinfo : EIATTR_KPARAM_INFO
	.align		4
.L_255:
        /*0008*/ 	.byte	0x04, 0x17
        /*000a*/ 	.short	(.L_257 - .L_256)
.L_256:
        /*000c*/ 	.word	0x00000000
        /*0010*/ 	.short	0x0003
        /*0012*/ 	.short	0x0018
        /*0014*/ 	.byte	0x00, 0xf0, 0x11, 0x00


	//----- nvinfo : EIATTR_KPARAM_INFO
	.align		4
.L_257:
        /*0018*/ 	.byte	0x04, 0x17
        /*001a*/ 	.short	(.L_259 - .L_258)
.L_258:
        /*001c*/ 	.word	0x00000000
        /*0020*/ 	.short	0x0002
        /*0022*/ 	.short	0x0010
        /*0024*/ 	.byte	0x00, 0xf5, 0x21, 0x00


	//----- nvinfo : EIATTR_KPARAM_INFO
	.align		4
.L_259:
        /*0028*/ 	.byte	0x04, 0x17
        /*002a*/ 	.short	(.L_261 - .L_260)
.L_260:
        /*002c*/ 	.word	0x00000000
        /*0030*/ 	.short	0x0001
        /*0032*/ 	.short	0x0008
        /*0034*/ 	.byte	0x00, 0xf5, 0x21, 0x00


	//----- nvinfo : EIATTR_KPARAM_INFO
	.align		4
.L_261:
        /*0038*/ 	.byte	0x04, 0x17
        /*003a*/ 	.short	(.L_263 - .L_262)
.L_262:
        /*003c*/ 	.word	0x00000000
        /*0040*/ 	.short	0x0000
        /*0042*/ 	.short	0x0000
        /*0044*/ 	.byte	0x00, 0xf5, 0x21, 0x00


	//----- nvinfo : EIATTR_SPARSE_MMA_MASK
	.align		4
.L_263:
        /*0048*/ 	.byte	0x03, 0x50
        /*004a*/ 	.short	0x0000


	//----- nvinfo : EIATTR_MAXREG_COUNT
	.align		4
        /*004c*/ 	.byte	0x03, 0x1b
        /*004e*/ 	.short	0x00ff


	//----- nvinfo : EIATTR_MERCURY_ISA_VERSION
	.align		4
        /*0050*/ 	.byte	0x03, 0x5f
        /*0052*/ 	.short	0x0101


	//----- nvinfo : EIATTR_VRC_CTA_INIT_COUNT
	.align		4
        /*0054*/ 	.byte	0x02, 0x4a
	.zero		1
	.zero		1


	//----- nvinfo : EIATTR_EXIT_INSTR_OFFSETS
	.align		4
        /*0058*/ 	.byte	0x04, 0x1c
        /*005a*/ 	.short	(.L_265 - .L_264)


	//   ....[0]....
.L_264:
        /*005c*/ 	.word	0x00000080


	//   ....[1]....
        /*0060*/ 	.word	0x00000140


	//----- nvinfo : EIATTR_CBANK_PARAM_SIZE
	.align		4
.L_265:
        /*0064*/ 	.byte	0x03, 0x19
        /*0066*/ 	.short	0x001c


	//----- nvinfo : EIATTR_PARAM_CBANK
	.align		4
        /*0068*/ 	.byte	0x04, 0x0a
        /*006a*/ 	.short	(.L_267 - .L_266)
	.align		4
.L_266:
        /*006c*/ 	.word	index@(.nv.constant0.sedenion_sub_f32)
        /*0070*/ 	.short	0x0380
        /*0072*/ 	.short	0x001c


	//----- nvinfo : EIATTR_SW_WAR
	.align		4
.L_267:
        /*0074*/ 	.byte	0x04, 0x36
        /*0076*/ 	.short	(.L_269 - .L_268)
.L_268:
        /*0078*/ 	.word	0x00000008
.L_269:


//--------------------- .nv.info.sedenion_add_f32 --------------------------
	.section	.nv.info.sedenion_add_f32,"",@"SHT_CUDA_INFO"
	.sectionflags	@""
	.align	4


	//----- nvinfo : EIATTR_CUDA_API_VERSION
	.align		4
        /*0000*/ 	.byte	0x04, 0x37
        /*0002*/ 	.short	(.L_271 - .L_270)
.L_270:
        /*0004*/ 	.word	0x00000082


	//----- nvinfo : EIATTR_KPARAM_INFO
	.align		4
.L_271:
        /*0008*/ 	.byte	0x04, 0x17
        /*000a*/ 	.short	(.L_273 - .L_272)
.L_272:
        /*000c*/ 	.word	0x00000000
        /*0010*/ 	.short	0x0003
        /*0012*/ 	.short	0x0018
        /*0014*/ 	.byte	0x00, 0xf0, 0x11, 0x00


	//----- nvinfo : EIATTR_KPARAM_INFO
	.align		4
.L_273:
        /*0018*/ 	.byte	0x04, 0x17
        /*001a*/ 	.short	(.L_275 - .L_274)
.L_274:
        /*001c*/ 	.word	0x00000000
        /*0020*/ 	.short	0x0002
        /*0022*/ 	.short	0x0010
        /*0024*/ 	.byte	0x00, 0xf5, 0x21, 0x00


	//----- nvinfo : EIATTR_KPARAM_INFO
	.align		4
.L_275:
        /*0028*/ 	.byte	0x04, 0x17
        /*002a*/ 	.short	(.L_277 - .L_276)
.L_276:
        /*002c*/ 	.word	0x00000000
        /*0030*/ 	.short	0x0001
        /*0032*/ 	.short	0x0008
        /*0034*/ 	.byte	0x00, 0xf5, 0x21, 0x00


	//----- nvinfo : EIATTR_KPARAM_INFO
	.align		4
.L_277:
        /*0038*/ 	.byte	0x04, 0x17
        /*003a*/ 	.short	(.L_279 - .L_278)
.L_278:
        /*003c*/ 	.word	0x00000000
        /*0040*/ 	.short	0x0000
        /*0042*/ 	.short	0x0000
        /*0044*/ 	.byte	0x00, 0xf5, 0x21, 0x00


	//----- nvinfo : EIATTR_SPARSE_MMA_MASK
	.align		4
.L_279:
        /*0048*/ 	.byte	0x03, 0x50
        /*004a*/ 	.short	0x0000


	//----- nvinfo : EIATTR_MAXREG_COUNT
	.align		4
        /*004c*/ 	.byte	0x03, 0x1b
        /*004e*/ 	.short	0x00ff


	//----- nvinfo : EIATTR_MERCURY_ISA_VERSION
	.align		4
        /*0050*/ 	.byte	0x03, 0x5f
        /*0052*/ 	.short	0x0101


	//----- nvinfo : EIATTR_VRC_CTA_INIT_COUNT
	.align		4
        /*0054*/ 	.byte	0x02, 0x4a
	.zero		1
	.zero		1


	//----- nvinfo : EIATTR_EXIT_INSTR_OFFSETS
	.align		4
        /*0058*/ 	.byte	0x04, 0x1c
        /*005a*/ 	.short	(.L_281 - .L_280)


	//   ....[0]....
.L_280:
        /*005c*/ 	.word	0x00000080


	//   ....[1]....
        /*0060*/ 	.word	0x00000140


	//----- nvinfo : EIATTR_CBANK_PARAM_SIZE
	.align		4
.L_281:
        /*0064*/ 	.byte	0x03, 0x19
        /*0066*/ 	.short	0x001c


	//----- nvinfo : EIATTR_PARAM_CBANK
	.align		4
        /*0068*/ 	.byte	0x04, 0x0a
        /*006a*/ 	.short	(.L_283 - .L_282)
	.align		4
.L_282:
        /*006c*/ 	.word	index@(.nv.constant0.sedenion_add_f32)
        /*0070*/ 	.short	0x0380
        /*0072*/ 	.short	0x001c


	//----- nvinfo : EIATTR_SW_WAR
	.align		4
.L_283:
        /*0074*/ 	.byte	0x04, 0x36
        /*0076*/ 	.short	(.L_285 - .L_284)
.L_284:
        /*0078*/ 	.word	0x00000008
.L_285:


//--------------------- .nv.info.sedenion_mul_f32 --------------------------
	.section	.nv.info.sedenion_mul_f32,"",@"SHT_CUDA_INFO"
	.sectionflags	@""
	.align	4


	//----- nvinfo : EIATTR_CUDA_API_VERSION
	.align		4
        /*0000*/ 	.byte	0x04, 0x37
        /*0002*/ 	.short	(.L_287 - .L_286)
.L_286:
        /*0004*/ 	.word	0x00000082


	//----- nvinfo : EIATTR_KPARAM_INFO
	.align		4
.L_287:
        /*0008*/ 	.byte	0x04, 0x17
        /*000a*/ 	.short	(.L_289 - .L_288)
.L_288:
        /*000c*/ 	.word	0x00000000
        /*0010*/ 	.short	0x0003
        /*0012*/ 	.short	0x0018
        /*0014*/ 	.byte	0x00, 0xf0, 0x11, 0x00


	//----- nvinfo : EIATTR_KPARAM_INFO
	.align		4
.L_289:
        /*0018*/ 	.byte	0x04, 0x17
        /*001a*/ 	.short	(.L_291 - .L_290)
.L_290:
        /*001c*/ 	.word	0x00000000
        /*0020*/ 	.short	0x0002
        /*0022*/ 	.short	0x0010
        /*0024*/ 	.byte	0x00, 0xf5, 0x21, 0x00


	//----- nvinfo : EIATTR_KPARAM_INFO
	.align		4
.L_291:
        /*0028*/ 	.byte	0x04, 0x17
        /*002a*/ 	.short	(.L_293 - .L_292)
.L_292:
        /*002c*/ 	.word	0x00000000
        /*0030*/ 	.short	0x0001
        /*0032*/ 	.short	0x0008
        /*0034*/ 	.byte	0x00, 0xf5, 0x21, 0x00


	//----- nvinfo : EIATTR_KPARAM_INFO
	.align		4
.L_293:
        /*0038*/ 	.byte	0x04, 0x17
        /*003a*/ 	.short	(.L_295 - .L_294)
.L_294:
        /*003c*/ 	.word	0x00000000
        /*0040*/ 	.short	0x0000
        /*0042*/ 	.short	0x0000
        /*0044*/ 	.byte	0x00, 0xf5, 0x21, 0x00


	//----- nvinfo : EIATTR_SPARSE_MMA_MASK
	.align		4
.L_295:
        /*0048*/ 	.byte	0x03, 0x50
        /*004a*/ 	.short	0x0000


	//----- nvinfo : EIATTR_MAXREG_COUNT
	.align		4
        /*004c*/ 	.byte	0x03, 0x1b
        /*004e*/ 	.short	0x00ff


	//----- nvinfo : EIATTR_MERCURY_ISA_VERSION
	.align		4
        /*0050*/ 	.byte	0x03, 0x5f
        /*0052*/ 	.short	0x0101


	//----- nvinfo : EIATTR_VRC_CTA_INIT_COUNT
	.align		4
        /*0054*/ 	.byte	0x02, 0x4a
	.zero		1
	.zero		1


	//----- nvinfo : EIATTR_EXIT_INSTR_OFFSETS
	.align		4
        /*0058*/ 	.byte	0x04, 0x1c
        /*005a*/ 	.short	(.L_297 - .L_296)


	//   ....[0]....
.L_296:
        /*005c*/ 	.word	0x00000070


	//   ....[1]....
        /*0060*/ 	.word	0x00001520


	//----- nvinfo : EIATTR_CBANK_PARAM_SIZE
	.align		4
.L_297:
        /*0064*/ 	.byte	0x03, 0x19
        /*0066*/ 	.short	0x001c


	//----- nvinfo : EIATTR_PARAM_CBANK
	.align		4
        /*0068*/ 	.byte	0x04, 0x0a
        /*006a*/ 	.short	(.L_299 - .L_298)
	.align		4
.L_298:
        /*006c*/ 	.word	index@(.nv.constant0.sedenion_mul_f32)
        /*0070*/ 	.short	0x0380
        /*0072*/ 	.short	0x001c


	//----- nvinfo : EIATTR_SW_WAR
	.align		4
.L_299:
        /*0074*/ 	.byte	0x04, 0x36
        /*0076*/ 	.short	(.L_301 - .L_300)
.L_300:
        /*0078*/ 	.word	0x00000008
.L_301:


//--------------------- .nv.info.sedenion_is_zero_divisor_pair_f64 --------------------------
	.section	.nv.info.sedenion_is_zero_divisor_pair_f64,"",@"SHT_CUDA_INFO"
	.sectionflags	@""
	.align	4


	//----- nvinfo : EIATTR_CUDA_API_VERSION
	.align		4
        /*0000*/ 	.byte	0x04, 0x37
        /*0002*/ 	.short	(.L_303 - .L_302)
.L_302:
        /*0004*/ 	.word	0x00000082


	//----- nvinfo : EIATTR_KPARAM_INFO
	.align		4
.L_303:
        /*0008*/ 	.byte	0x04, 0x17
        /*000a*/ 	.short	(.L_305 - .L_304)
.L_304:
        /*000c*/ 	.word	0x00000000
        /*0010*/ 	.short	0x0004
        /*0012*/ 	.short	0x0020
        /*0014*/ 	.byte	0x00, 0xf0, 0x11, 0x00


	//----- nvinfo : EIATTR_KPARAM_INFO
	.align		4
.L_305:
        /*0018*/ 	.byte	0x04, 0x17
        /*001a*/ 	.short	(.L_307 - .L_306)
.L_306:
        /*001c*/ 	.word	0x00000000
        /*0020*/ 	.short	0x0003
        /*0022*/ 	.short	0x0018
        /*0024*/ 	.byte	0x00, 0xf0, 0x21, 0x00


	//----- nvinfo : EIATTR_KPARAM_INFO
	.align		4
.L_307:
        /*0028*/ 	.byte	0x04, 0x17
        /*002a*/ 	.short	(.L_309 - .L_308)
.L_308:
        /*002c*/ 	.word	0x00000000
        /*0030*/ 	.short	0x0002
        /*0032*/ 	.short	0x0010
        /*0034*/ 	.byte	0x00, 0xf5, 0x21, 0x00


	//----- nvinfo : EIATTR_KPARAM_INFO
	.align		4
.L_309:
        /*0038*/ 	.byte	0x04, 0x17
        /*003a*/ 	.short	(.L_311 - .L_310)
.L_310:
        /*003c*/ 	.word	0x00000000
        /*0040*/ 	.short	0x0001
        /*0042*/ 	.short	0x0008
        /*0044*/ 	.byte	0x00, 0xf5, 0x21, 0x00


	//----- nvinfo : EIATTR_KPARAM_INFO
	.align		4
.L_311:
        /*0048*/ 	.byte	0x04, 0x17
        /*004a*/ 	.short	(.L_313 - .L_312)
.L_312:
        /*004c*/ 	.word	0x00000000
        /*0050*/ 	.short	0x0000
        /*0052*/ 	.short	0x0000
        /*0054*/ 	.byte	0x00, 0xf5, 0x21, 0x00


	//----- nvinfo : EIATTR_SPARSE_MMA_MASK
	.align		4
.L_313:
        /*0058*/ 	.byte	0x03, 0x50
        /*005a*/ 	.short	0x0000


	//----- nvinfo : EIATTR_MAXREG_COUNT
	.align		4
        /*005c*/ 	.byte	0x03, 0x1b
        /*005e*/ 	.short	0x00ff


	//----- nvinfo : EIATTR_MERCURY_ISA_VERSION
	.align		4
        /*0060*/ 	.byte	0x03, 0x5f
        /*0062*/ 	.short	0x0101


	//----- nvinfo : EIATTR_VRC_CTA_INIT_COUNT
	.align		4
        /*0064*/ 	.byte	0x02, 0x4a
	.zero		1
	.zero		1


	//----- nvinfo : EIATTR_EXIT_INSTR_OFFSETS
	.align		4
        /*0068*/ 	.byte	0x04, 0x1c
        /*006a*/ 	.short	(.L_315 - .L_314)


	//   ....[0]....
.L_314:
        /*006c*/ 	.word	0x00000070


	//   ....[1]....
        /*0070*/ 	.word	0x00000930


	//   ....[2]....
        /*0074*/ 	.word	0x00001df0


	//----- nvinfo : EIATTR_CRS_STACK_SIZE
	.align		4
.L_315:
        /*0078*/ 	.byte	0x04, 0x1e
        /*007a*/ 	.short	(.L_317 - .L_316)
.L_316:
        /*007c*/ 	.word	0x00000000


	//----- nvinfo : EIATTR_CBANK_PARAM_SIZE
	.align		4
.L_317:
        /*0080*/ 	.byte	0x03, 0x19
        /*0082*/ 	.short	0x0024


	//----- nvinfo : EIATTR_PARAM_CBANK
	.align		4
        /*0084*/ 	.byte	0x04, 0x0a
        /*0086*/ 	.short	(.L_319 - .L_318)
	.align		4
.L_318:
        /*0088*/ 	.word	index@(.nv.constant0.sedenion_is_zero_divisor_pair_f64)
        /*008c*/ 	.short	0x0380
        /*008e*/ 	.short	0x0024


	//----- nvinfo : EIATTR_SW_WAR
	.align		4
.L_319:
        /*0090*/ 	.byte	0x04, 0x36
        /*0092*/ 	.short	(.L_321 - .L_320)
.L_320:
        /*0094*/ 	.word	0x00000008
.L_321:


//--------------------- .nv.info.sedenion_dot_f64 --------------------------
	.section	.nv.info.sedenion_dot_f64,"",@"SHT_CUDA_INFO"
	.sectionflags	@""
	.align	4


	//----- nvinfo : EIATTR_CUDA_API_VERSION
	.align		4
        /*0000*/ 	.byte	0x04, 0x37
        /*0002*/ 	.short	(.L_323 - .L_322)
.L_322:
        /*0004*/ 	.word	0x00000082


	//----- nvinfo : EIATTR_KPARAM_INFO
	.align		4
.L_323:
        /*0008*/ 	.byte	0x04, 0x17
        /*000a*/ 	.short	(.L_325 - .L_324)
.L_324:
        /*000c*/ 	.word	0x00000000
        /*0010*/ 	.short	0x0003
        /*0012*/ 	.short	0x0018
        /*0014*/ 	.byte	0x00, 0xf0, 0x11, 0x00


	//----- nvinfo : EIATTR_KPARAM_INFO
	.align		4
.L_325:
        /*0018*/ 	.byte	0x04, 0x17
        /*001a*/ 	.short	(.L_327 - .L_326)
.L_326:
        /*001c*/ 	.word	0x00000000
        /*0020*/ 	.short	0x0002
        /*0022*/ 	.short	0x0010
        /*0024*/ 	.byte	0x00, 0xf5, 0x21, 0x00


	//----- nvinfo : EIATTR_KPARAM_INFO
	.align		4
.L_327:
        /*0028*/ 	.byte	0x04, 0x17
        /*002a*/ 	.short	(.L_329 - .L_328)
.L_328:
        /*002c*/ 	.word	0x00000000
        /*0030*/ 	.short	0x0001
        /*0032*/ 	.short	0x0008
        /*0034*/ 	.byte	0x00, 0xf5, 0x21, 0x00


	//----- nvinfo : EIATTR_KPARAM_INFO
	.align		4
.L_329:
        /*0038*/ 	.byte	0x04, 0x17
        /*003a*/ 	.short	(.L_331 - .L_330)
.L_330:
        /*003c*/ 	.word	0x00000000
        /*0040*/ 	.short	0x0000
        /*0042*/ 	.short	0x0000
        /*0044*/ 	.byte	0x00, 0xf5, 0x21, 0x00


	//----- nvinfo : EIATTR_SPARSE_MMA_MASK
	.align		4
.L_331:
        /*0048*/ 	.byte	0x03, 0x50
        /*004a*/ 	.short	0x0000


	//----- nvinfo : EIATTR_MAXREG_COUNT
	.align		4
        /*004c*/ 	.byte	0x03, 0x1b
        /*004e*/ 	.short	0x00ff


	//----- nvinfo : EIATTR_MERCURY_ISA_VERSION
	.align		4
        /*0050*/ 	.byte	0x03, 0x5f
        /*0052*/ 	.short	0x0101


	//----- nvinfo : EIATTR_VRC_CTA_INIT_COUNT
	.align		4
        /*0054*/ 	.byte	0x02, 0x4a
	.zero		1
	.zero		1


	//----- nvinfo : EIATTR_EXIT_INSTR_OFFSETS
	.align		4
        /*0058*/ 	.byte	0x04, 0x1c
        /*005a*/ 	.short	(.L_333 - .L_332)


	//   ....[0]....
.L_332:
        /*005c*/ 	.word	0x00000070


	//   ....[1]....
        /*0060*/ 	.word	0x00000410


	//----- nvinfo : EIATTR_CBANK_PARAM_SIZE
	.align		4
.L_333:
        /*0064*/ 	.byte	0x03, 0x19
        /*0066*/ 	.short	0x001c


	//----- nvinfo : EIATTR_PARAM_CBANK
	.align		4
        /*0068*/ 	.byte	0x04, 0x0a
        /*006a*/ 	.short	(.L_335 - .L_334)
	.align		4
.L_334:
        /*006c*/ 	.word	index@(.nv.constant0.sedenion_dot_f64)
        /*0070*/ 	.short	0x0380
        /*0072*/ 	.short	0x001c


	//----- nvinfo : EIATTR_SW_WAR
	.align		4
.L_335:
        /*0074*/ 	.byte	0x04, 0x36
        /*0076*/ 	.short	(.L_337 - .L_336)
.L_336:
        /*0078*/ 	.word	0x00000008
.L_337:


//--------------------- .nv.info.sedenion_inverse_f64 --------------------------
	.section	.nv.info.sedenion_inverse_f64,"",@"SHT_CUDA_INFO"
	.sectionflags	@""
	.align	4


	//----- nvinfo : EIATTR_CUDA_API_VERSION
	.align		4
        /*0000*/ 	.byte	0x04, 0x37
        /*0002*/ 	.short	(.L_339 - .L_338)
.L_338:
        /*0004*/ 	.word	0x00000082


	//----- nvinfo : EIATTR_KPARAM_INFO
	.align		4
.L_339:
        /*0008*/ 	.byte	0x04, 0x17
        /*000a*/ 	.short	(.L_341 - .L_340)
.L_340:
        /*000c*/ 	.word	0x00000000
        /*0010*/ 	.short	0x0002
        /*0012*/ 	.short	0x0010
        /*0014*/ 	.byte	0x00, 0xf0, 0x11, 0x00


	//----- nvinfo : EIATTR_KPARAM_INFO
	.align		4
.L_341:
        /*0018*/ 	.byte	0x04, 0x17
        /*001a*/ 	.short	(.L_343 - .L_342)
.L_342:
        /*001c*/ 	.word	0x00000000
        /*0020*/ 	.short	0x0001
        /*0022*/ 	.short	0x0008
        /*0024*/ 	.byte	0x00, 0xf5, 0x21, 0x00


	//----- nvinfo : EIATTR_KPARAM_INFO
	.align		4
.L_343:
        /*0028*/ 	.byte	0x04, 0x17
        /*002a*/ 	.short	(.L_345 - .L_344)
.L_344:
        /*002c*/ 	.word	0x00000000
        /*0030*/ 	.short	0x0000
        /*0032*/ 	.short	0x0000
        /*0034*/ 	.byte	0x00, 0xf5, 0x21, 0x00


	//----- nvinfo : EIATTR_SPARSE_MMA_MASK
	.align		4
.L_345:
        /*0038*/ 	.byte	0x03, 0x50
        /*003a*/ 	.short	0x0000


	//----- nvinfo : EIATTR_MAXREG_COUNT
	.align		4
        /*003c*/ 	.byte	0x03, 0x1b
        /*003e*/ 	.short	0x00ff


	//----- nvinfo : EIATTR_MERCURY_ISA_VERSION
	.align		4
        /*0040*/ 	.byte	0x03, 0x5f
        /*0042*/ 	.short	0x0101


	//----- nvinfo : EIATTR_VRC_CTA_INIT_COUNT
	.align		4
        /*0044*/ 	.byte	0x02, 0x4a
	.zero		1
	.zero		1


	//----- nvinfo : EIATTR_EXIT_INSTR_OFFSETS
	.align		4
        /*0048*/ 	.byte	0x04, 0x1c
        /*004a*/ 	.short	(.L_347 - .L_346)


	//   ....[0]....
.L_346:
        /*004c*/ 	.word	0x00000070


	//   ....[1]....
        /*0050*/ 	.word	0x00000720


	//   ....[2]....
        /*0054*/ 	.word	0x00000870


	//----- nvinfo : EIATTR_CRS_STACK_SIZE
	.align		4
.L_347:
        /*0058*/ 	.byte	0x04, 0x1e
        /*005a*/ 	.short	(.L_349 - .L_348)
.L_348:
        /*005c*/ 	.word	0x00000000


	//----- nvinfo : EIATTR_CBANK_PARAM_SIZE
	.align		4
.L_349:
        /*0060*/ 	.byte	0x03, 0x19
        /*0062*/ 	.short	0x0014


	//----- nvinfo : EIATTR_PARAM_CBANK
	.align		4
        /*0064*/ 	.byte	0x04, 0x0a
        /*0066*/ 	.short	(.L_351 - .L_350)
	.align		4
.L_350:
        /*0068*/ 	.word	index@(.nv.constant0.sedenion_inverse_f64)
        /*006c*/ 	.short	0x0380
        /*006e*/ 	.short	0x0014


	//----- nvinfo : EIATTR_SW_WAR
	.align		4
.L_351:
        /*0070*/ 	.byte	0x04, 0x36
        /*0072*/ 	.short	(.L_353 - .L_352)
.L_352:
        /*0074*/ 	.word	0x00000008
.L_353:


//--------------------- .nv.info.sedenion_normalize_f64 --------------------------
	.section	.nv.info.sedenion_normalize_f64,"",@"SHT_CUDA_INFO"
	.sectionflags	@""
	.align	4


	//----- nvinfo : EIATTR_CUDA_API_VERSION
	.align		4
        /*0000*/ 	.byte	0x04, 0x37
        /*0002*/ 	.short	(.L_355 - .L_354)
.L_354:
        /*0004*/ 	.word	0x00000082


	//----- nvinfo : EIATTR_KPARAM_INFO
	.align		4
.L_355:
        /*0008*/ 	.byte	0x04, 0x17
        /*000a*/ 	.short	(.L_357 - .L_356)
.L_356:
        /*000c*/ 	.word	0x00000000
        /*0010*/ 	.short	0x0002
        /*0012*/ 	.short	0x0010
        /*0014*/ 	.byte	0x00, 0xf0, 0x11, 0x00


	//----- nvinfo : EIATTR_KPARAM_INFO
	.align		4
.L_357:
        /*0018*/ 	.byte	0x04, 0x17
        /*001a*/ 	.short	(.L_359 - .L_358)
.L_358:
        /*001c*/ 	.word	0x00000000
        /*0020*/ 	.short	0x0001
        /*0022*/ 	.short	0x0008
        /*0024*/ 	.byte	0x00, 0xf5, 0x21, 0x00


	//----- nvinfo : EIATTR_KPARAM_INFO
	.align		4
.L_359:
        /*0028*/ 	.byte	0x04, 0x17
        /*002a*/ 	.short	(.L_361 - .L_360)
.L_360:
        /*002c*/ 	.word	0x00000000
        /*0030*/ 	.short	0x0000
        /*0032*/ 	.short	0x0000
        /*0034*/ 	.byte	0x00, 0xf5, 0x21, 0x00


	//----- nvinfo : EIATTR_SPARSE_MMA_MASK
	.align		4
.L_361:
        /*0038*/ 	.byte	0x03, 0x50
        /*003a*/ 	.short	0x0000


	//----- nvinfo : EIATTR_MAXREG_COUNT
	.align		4
        /*003c*/ 	.byte	0x03, 0x1b
        /*003e*/ 	.short	0x00ff


	//----- nvinfo : EIATTR_MERCURY_ISA_VERSION
	.align		4
        /*0040*/ 	.byte	0x03, 0x5f
        /*0042*/ 	.short	0x0101


	//----- nvinfo : EIATTR_VRC_CTA_INIT_COUNT
	.align		4
        /*0044*/ 	.byte	0x02, 0x4a
	.zero		1
	.zero		1


	//----- nvinfo : EIATTR_EXIT_INSTR_OFFSETS
	.align		4
        /*0048*/ 	.byte	0x04, 0x1c
        /*004a*/ 	.short	(.L_363 - .L_362)


	//   ....[0]....
.L_362:
        /*004c*/ 	.word	0x00000070


	//   ....[1]....
        /*0050*/ 	.word	0x00000870


	//   ....[2]....
        /*0054*/ 	.word	0x000009a0


	//----- nvinfo : EIATTR_CRS_STACK_SIZE
	.align		4
.L_363:
        /*0058*/ 	.byte	0x04, 0x1e
        /*005a*/ 	.short	(.L_365 - .L_364)
.L_364:
        /*005c*/ 	.word	0x00000000


	//----- nvinfo : EIATTR_CBANK_PARAM_SIZE
	.align		4
.L_365:
        /*0060*/ 	.byte	0x03, 0x19
        /*0062*/ 	.short	0x0014


	//----- nvinfo : EIATTR_PARAM_CBANK
	.align		4
        /*0064*/ 	.byte	0x04, 0x0a
        /*0066*/ 	.short	(.L_367 - .L_366)
	.align		4
.L_366:
        /*0068*/ 	.word	index@(.nv.constant0.sedenion_normalize_f64)
        /*006c*/ 	.short	0x0380
        /*006e*/ 	.short	0x0014


	//----- nvinfo : EIATTR_SW_WAR
	.align		4
.L_367:
        /*0070*/ 	.byte	0x04, 0x36
        /*0072*/ 	.short	(.L_369 - .L_368)
.L_368:
        /*0074*/ 	.word	0x00000008
.L_369:


//--------------------- .nv.info.sedenion_norm_f64 --------------------------
	.section	.nv.info.sedenion_norm_f64,"",@"SHT_CUDA_INFO"
	.sectionflags	@""
	.align	4


	//----- nvinfo : EIATTR_CUDA_API_VERSION
	.align		4
        /*0000*/ 	.byte	0x04, 0x37
        /*0002*/ 	.short	(.L_371 - .L_370)
.L_370:
        /*0004*/ 	.word	0x00000082


	//----- nvinfo : EIATTR_KPARAM_INFO
	.align		4
.L_371:
        /*0008*/ 	.byte	0x04, 0x17
        /*000a*/ 	.short	(.L_373 - .L_372)
.L_372:
        /*000c*/ 	.word	0x00000000
        /*0010*/ 	.short	0x0002
        /*0012*/ 	.short	0x0010
        /*0014*/ 	.byte	0x00, 0xf0, 0x11, 0x00


	//----- nvinfo : EIATTR_KPARAM_INFO
	.align		4
.L_373:
        /*0018*/ 	.byte	0x04, 0x17
        /*001a*/ 	.short	(.L_375 - .L_374)
.L_374:
        /*001c*/ 	.word	0x00000000
        /*0020*/ 	.short	0x0001
        /*0022*/ 	.short	0x0008
        /*0024*/ 	.byte	0x00, 0xf5, 0x21, 0x00


	//----- nvinfo : EIATTR_KPARAM_INFO
	.align		4
.L_375:
        /*0028*/ 	.byte	0x04, 0x17
        /*002a*/ 	.short	(.L_377 - .L_376)
.L_376:
        /*002c*/ 	.word	0x00000000
        /*0030*/ 	.short	0x0000
        /*0032*/ 	.short	0x0000
        /*0034*/ 	.byte	0x00, 0xf5, 0x21, 0x00


	//----- nvinfo : EIATTR_SPARSE_MMA_MASK
	.align		4
.L_377:
        /*0038*/ 	.byte	0x03, 0x50
        /*003a*/ 	.short	0x0000


	//----- nvinfo : EIATTR_MAXREG_COUNT
	.align		4
        /*003c*/ 	.byte	0x03, 0x1b
        /*003e*/ 	.short	0x00ff


	//----- nvinfo : EIATTR_MERCURY_ISA_VERSION
	.align		4
        /*0040*/ 	.byte	0x03, 0x5f
        /*0042*/ 	.short	0x0101


	//----- nvinfo : EIATTR_VRC_CTA_INIT_COUNT
	.align		4
        /*0044*/ 	.byte	0x02, 0x4a
	.zero		1
	.zero		1


	//----- nvinfo : EIATTR_EXIT_INSTR_OFFSETS
	.align		4
        /*0048*/ 	.byte	0x04, 0x1c
        /*004a*/ 	.short	(.L_379 - .L_378)


	//   ....[0]....
.L_378:
        /*004c*/ 	.word	0x00000070


	//   ....[1]....
        /*0050*/ 	.word	0x00000450


	//----- nvinfo : EIATTR_CRS_STACK_SIZE
	.align		4
.L_379:
        /*0054*/ 	.byte	0x04, 0x1e
        /*0056*/ 	.short	(.L_381 - .L_380)
.L_380:
        /*0058*/ 	.word	0x00000000


	//----- nvinfo : EIATTR_CBANK_PARAM_SIZE
	.align		4
.L_381:
        /*005c*/ 	.byte	0x03, 0x19
        /*005e*/ 	.short	0x0014


	//----- nvinfo : EIATTR_PARAM_CBANK
	.align		4
        /*0060*/ 	.byte	0x04, 0x0a
        /*0062*/ 	.short	(.L_383 - .L_382)
	.align		4
.L_382:
        /*0064*/ 	.word	index@(.nv.constant0.sedenion_norm_f64)
        /*0068*/ 	.short	0x0380
        /*006a*/ 	.short	0x0014


	//----- nvinfo : EIATTR_SW_WAR
	.align		4
.L_383:
        /*006c*/ 	.byte	0x04, 0x36
        /*006e*/ 	.short	(.L_385 - .L_384)
.L_384:
        /*0070*/ 	.word	0x00000008
.L_385:


//--------------------- .nv.info.sedenion_norm_sq_f64 --------------------------
	.section	.nv.info.sedenion_norm_sq_f64,"",@"SHT_CUDA_INFO"
	.sectionflags	@""
	.align	4


	//----- nvinfo : EIATTR_CUDA_API_VERSION
	.align		4
        /*0000*/ 	.byte	0x04, 0x37
        /*0002*/ 	.short	(.L_387 - .L_386)
.L_386:
        /*0004*/ 	.word	0x00000082


	//----- nvinfo : EIATTR_KPARAM_INFO
	.align		4
.L_387:
        /*0008*/ 	.byte	0x04, 0x17
        /*000a*/ 	.short	(.L_389 - .L_388)
.L_388:
        /*000c*/ 	.word	0x00000000
        /*0010*/ 	.short	0x0002
        /*0012*/ 	.short	0x0010
        /*0014*/ 	.byte	0x00, 0xf0, 0x11, 0x00


	//----- nvinfo : EIATTR_KPARAM_INFO
	.align		4
.L_389:
        /*0018*/ 	.byte	0x04, 0x17
        /*001a*/ 	.short	(.L_391 - .L_390)
.L_390:
        /*001c*/ 	.word	0x00000000
        /*0020*/ 	.short	0x0001
        /*0022*/ 	.short	0x0008
        /*0024*/ 	.byte	0x00, 0xf5, 0x21, 0x00


	//----- nvinfo : EIATTR_KPARAM_INFO
	.align		4
.L_391:
        /*0028*/ 	.byte	0x04, 0x17
        /*002a*/ 	.short	(.L_393 - .L_392)
.L_392:
        /*002c*/ 	.word	0x00000000
        /*0030*/ 	.short	0x0000
        /*0032*/ 	.short	0x0000
        /*0034*/ 	.byte	0x00, 0xf5, 0x21, 0x00


	//----- nvinfo : EIATTR_SPARSE_MMA_MASK
	.align		4
.L_393:
        /*0038*/ 	.byte	0x03, 0x50
        /*003a*/ 	.short	0x0000


	//----- nvinfo : EIATTR_MAXREG_COUNT
	.align		4
        /*003c*/ 	.byte	0x03, 0x1b
        /*003e*/ 	.short	0x00ff


	//----- nvinfo : EIATTR_MERCURY_ISA_VERSION
	.align		4
        /*0040*/ 	.byte	0x03, 0x5f
        /*0042*/ 	.short	0x0101


	//----- nvinfo : EIATTR_VRC_CTA_INIT_COUNT
	.align		4
        /*0044*/ 	.byte	0x02, 0x4a
	.zero		1
	.zero		1


	//----- nvinfo : EIATTR_EXIT_INSTR_OFFSETS
	.align		4
        /*0048*/ 	.byte	0x04, 0x1c
        /*004a*/ 	.short	(.L_395 - .L_394)


	//   ....[0]....
.L_394:
        /*004c*/ 	.word	0x00000070


	//   ....[1]....
        /*0050*/ 	.word	0x000002f0


	//----- nvinfo : EIATTR_CBANK_PARAM_SIZE
	.align		4
.L_395:
        /*0054*/ 	.byte	0x03, 0x19
        /*0056*/ 	.short	0x0014


	//----- nvinfo : EIATTR_PARAM_CBANK
	.align		4
        /*0058*/ 	.byte	0x04, 0x0a
        /*005a*/ 	.short	(.L_397 - .L_396)
	.align		4
.L_396:
        /*005c*/ 	.word	index@(.nv.constant0.sedenion_norm_sq_f64)
        /*0060*/ 	.short	0x0380
        /*0062*/ 	.short	0x0014


	//----- nvinfo : EIATTR_SW_WAR
	.align		4
.L_397:
        /*0064*/ 	.byte	0x04, 0x36
        /*0066*/ 	.short	(.L_399 - .L_398)
.L_398:
        /*0068*/ 	.word	0x00000008
.L_399:


//--------------------- .nv.info.sedenion_conjugate_f64 --------------------------
	.section	.nv.info.sedenion_conjugate_f64,"",@"SHT_CUDA_INFO"
	.sectionflags	@""
	.align	4


	//----- nvinfo : EIATTR_CUDA_API_VERSION
	.align		4
        /*0000*/ 	.byte	0x04, 0x37
        /*0002*/ 	.short	(.L_401 - .L_400)
.L_400:
        /*0004*/ 	.word	0x00000082


	//----- nvinfo : EIATTR_KPARAM_INFO
	.align		4
.L_401:
        /*0008*/ 	.byte	0x04, 0x17
        /*000a*/ 	.short	(.L_403 - .L_402)
.L_402:
        /*000c*/ 	.word	0x00000000
        /*0010*/ 	.short	0x0002
        /*0012*/ 	.short	0x0010
        /*0014*/ 	.byte	0x00, 0xf0, 0x11, 0x00


	//----- nvinfo : EIATTR_KPARAM_INFO
	.align		4
.L_403:
        /*0018*/ 	.byte	0x04, 0x17
        /*001a*/ 	.short	(.L_405 - .L_404)
.L_404:
        /*001c*/ 	.word	0x00000000
        /*0020*/ 	.short	0x0001
        /*0022*/ 	.short	0x0008
        /*0024*/ 	.byte	0x00, 0xf5, 0x21, 0x00


	//----- nvinfo : EIATTR_KPARAM_INFO
	.align		4
.L_405:
        /*0028*/ 	.byte	0x04, 0x17
        /*002a*/ 	.short	(.L_407 - .L_406)
.L_406:
        /*002c*/ 	.word	0x00000000
        /*0030*/ 	.short	0x0000
        /*0032*/ 	.short	0x0000
        /*0034*/ 	.byte	0x00, 0xf5, 0x21, 0x00


	//----- nvinfo : EIATTR_SPARSE_MMA_MASK
	.align		4
.L_407:
        /*0038*/ 	.byte	0x03, 0x50
        /*003a*/ 	.short	0x0000


	//----- nvinfo : EIATTR_MAXREG_COUNT
	.align		4
        /*003c*/ 	.byte	0x03, 0x1b
        /*003e*/ 	.short	0x00ff


	//----- nvinfo : EIATTR_MERCURY_ISA_VERSION
	.align		4
        /*0040*/ 	.byte	0x03, 0x5f
        /*0042*/ 	.short	0x0101


	//----- nvinfo : EIATTR_VRC_CTA_INIT_COUNT
	.align		4
        /*0044*/ 	.byte	0x02, 0x4a
	.zero		1
	.zero		1


	//----- nvinfo : EIATTR_EXIT_INSTR_OFFSETS
	.align		4
        /*0048*/ 	.byte	0x04, 0x1c
        /*004a*/ 	.short	(.L_409 - .L_408)


	//   ....[0]....
.L_408:
        /*004c*/ 	.word	0x00000080


	//   ....[1]....
        /*0050*/ 	.word	0x00000120


	//   ....[2]....
        /*0054*/ 	.word	0x000001a0


	//----- nvinfo : EIATTR_CRS_STACK_SIZE
	.align		4
.L_409:
        /*0058*/ 	.byte	0x04, 0x1e
        /*005a*/ 	.short	(.L_411 - .L_410)
.L_410:
        /*005c*/ 	.word	0x00000000


	//----- nvinfo : EIATTR_CBANK_PARAM_SIZE
	.align		4
.L_411:
        /*0060*/ 	.byte	0x03, 0x19
        /*0062*/ 	.short	0x0014


	//----- nvinfo : EIATTR_PARAM_CBANK
	.align		4
        /*0064*/ 	.byte	0x04, 0x0a
        /*0066*/ 	.short	(.L_413 - .L_412)
	.align		4
.L_412:
        /*0068*/ 	.word	index@(.nv.constant0.sedenion_conjugate_f64)
        /*006c*/ 	.short	0x0380
        /*006e*/ 	.short	0x0014


	//----- nvinfo : EIATTR_SW_WAR
	.align		4
.L_413:
        /*0070*/ 	.byte	0x04, 0x36
        /*0072*/ 	.short	(.L_415 - .L_414)
.L_414:
        /*0074*/ 	.word	0x00000008
.L_415:


//--------------------- .nv.info.sedenion_scale_f64 --------------------------
	.section	.nv.info.sedenion_scale_f64,"",@"SHT_CUDA_INFO"
	.sectionflags	@""
	.align	4


	//----- nvinfo : EIATTR_CUDA_API_VERSION
	.align		4
        /*0000*/ 	.byte	0x04, 0x37
        /*0002*/ 	.short	(.L_417 - .L_416)
.L_416:
        /*0004*/ 	.word	0x00000082


	//----- nvinfo : EIATTR_KPARAM_INFO
	.align		4
.L_417:
        /*0008*/ 	.byte	0x04, 0x17
        /*000a*/ 	.short	(.L_419 - .L_418)
.L_418:
        /*000c*/ 	.word	0x00000000
        /*0010*/ 	.short	0x0003
        /*0012*/ 	.short	0x0018
        /*0014*/ 	.byte	0x00, 0xf0, 0x11, 0x00


	//----- nvinfo : EIATTR_KPARAM_INFO
	.align		4
.L_419:
        /*0018*/ 	.byte	0x04, 0x17
        /*001a*/ 	.short	(.L_421 - .L_420)
.L_420:
        /*001c*/ 	.word	0x00000000
        /*0020*/ 	.short	0x0002
        /*0022*/ 	.short	0x0010
        /*0024*/ 	.byte	0x00, 0xf0, 0x21, 0x00


	//----- nvinfo : EIATTR_KPARAM_INFO
	.align		4
.L_421:
        /*0028*/ 	.byte	0x04, 0x17
        /*002a*/ 	.short	(.L_423 - .L_422)
.L_422:
        /*002c*/ 	.word	0x00000000
        /*0030*/ 	.short	0x0001
        /*0032*/ 	.short	0x0008
        /*0034*/ 	.byte	0x00, 0xf5, 0x21, 0x00


	//----- nvinfo : EIATTR_KPARAM_INFO
	.align		4
.L_423:
        /*0038*/ 	.byte	0x04, 0x17
        /*003a*/ 	.short	(.L_425 - .L_424)
.L_424:
        /*003c*/ 	.word	0x00000000
        /*0040*/ 	.short	0x0000
        /*0042*/ 	.short	0x0000
        /*0044*/ 	.byte	0x00, 0xf5, 0x21, 0x00


	//----- nvinfo : EIATTR_SPARSE_MMA_MASK
	.align		4
.L_425:
        /*0048*/ 	.byte	0x03, 0x50
        /*004a*/ 	.short	0x0000


	//----- nvinfo : EIATTR_MAXREG_COUNT
	.align		4
        /*004c*/ 	.byte	0x03, 0x1b
        /*004e*/ 	.short	0x00ff


	//----- nvinfo : EIATTR_MERCURY_ISA_VERSION
	.align		4
        /*0050*/ 	.byte	0x03, 0x5f
        /*0052*/ 	.short	0x0101


	//----- nvinfo : EIATTR_VRC_CTA_INIT_COUNT
	.align		4
        /*0054*/ 	.byte	0x02, 0x4a
	.zero		1
	.zero		1


	//----- nvinfo : EIATTR_EXIT_INSTR_OFFSETS
	.align		4
        /*0058*/ 	.byte	0x04, 0x1c
        /*005a*/ 	.short	(.L_427 - .L_426)


	//   ....[0]....
.L_426:
        /*005c*/ 	.word	0x00000080


	//   ....[1]....
        /*0060*/ 	.word	0x00000120


	//----- nvinfo : EIATTR_CBANK_PARAM_SIZE
	.align		4
.L_427:
        /*0064*/ 	.byte	0x03, 0x19
        /*0066*/ 	.short	0x001c


	//----- nvinfo : EIATTR_PARAM_CBANK
	.align		4
        /*0068*/ 	.byte	0x04, 0x0a
        /*006a*/ 	.short	(.L_429 - .L_428)
	.align		4
.L_428:
        /*006c*/ 	.word	index@(.nv.constant0.sedenion_scale_f64)
        /*0070*/ 	.short	0x0380
        /*0072*/ 	.short	0x001c


	//----- nvinfo : EIATTR_SW_WAR
	.align		4
.L_429:
        /*0074*/ 	.byte	0x04, 0x36
        /*0076*/ 	.short	(.L_431 - .L_430)
.L_430:
        /*0078*/ 	.word	0x00000008
.L_431:


//--------------------- .nv.info.sedenion_neg_f64 --------------------------
	.section	.nv.info.sedenion_neg_f64,"",@"SHT_CUDA_INFO"
	.sectionflags	@""
	.align	4


	//----- nvinfo : EIATTR_CUDA_API_VERSION
	.align		4
        /*0000*/ 	.byte	0x04, 0x37
        /*0002*/ 	.short	(.L_433 - .L_432)
.L_432:
        /*0004*/ 	.word	0x00000082


	//----- nvinfo : EIATTR_KPARAM_INFO
	.align		4
.L_433:
        /*0008*/ 	.byte	0x04, 0x17
        /*000a*/ 	.short	(.L_435 - .L_434)
.L_434:
        /*000c*/ 	.word	0x00000000
        /*0010*/ 	.short	0x0002
        /*0012*/ 	.short	0x0010
        /*0014*/ 	.byte	0x00, 0xf0, 0x11, 0x00


	//----- nvinfo : EIATTR_KPARAM_INFO
	.align		4
.L_435:
        /*0018*/ 	.byte	0x04, 0x17
        /*001a*/ 	.short	(.L_437 - .L_436)
.L_436:
        /*001c*/ 	.word	0x00000000
        /*0020*/ 	.short	0x0001
        /*0022*/ 	.short	0x0008
        /*0024*/ 	.byte	0x00, 0xf5, 0x21, 0x00


	//----- nvinfo : EIATTR_KPARAM_INFO
	.align		4
.L_437:
        /*0028*/ 	.byte	0x04, 0x17
        /*002a*/ 	.short	(.L_439 - .L_438)
.L_438:
        /*002c*/ 	.word	0x00000000
        /*0030*/ 	.short	0x0000
        /*0032*/ 	.short	0x0000
        /*0034*/ 	.byte	0x00, 0xf5, 0x21, 0x00


	//----- nvinfo : EIATTR_SPARSE_MMA_MASK
	.align		4
.L_439:
        /*0038*/ 	.byte	0x03, 0x50
        /*003a*/ 	.short	0x0000


	//----- nvinfo : EIATTR_MAXREG_COUNT
	.align		4
        /*003c*/ 	.byte	0x03, 0x1b
        /*003e*/ 	.short	0x00ff


	//----- nvinfo : EIATTR_MERCURY_ISA_VERSION
	.align		4
        /*0040*/ 	.byte	0x03, 0x5f
        /*0042*/ 	.short	0x0101


	//----- nvinfo : EIATTR_VRC_CTA_INIT_COUNT
	.align		4
        /*0044*/ 	.byte	0x02, 0x4a
	.zero		1
	.zero		1


	//----- nvinfo : EIATTR_EXIT_INSTR_OFFSETS
	.align		4
        /*0048*/ 	.byte	0x04, 0x1c
        /*004a*/ 	.short	(.L_441 - .L_440)


	//   ....[0]....
.L_440:
        /*004c*/ 	.word	0x00000080


	//   ....[1]....
        /*0050*/ 	.word	0x00000110


	//----- nvinfo : EIATTR_CBANK_PARAM_SIZE
	.align		4
.L_441:
        /*0054*/ 	.byte	0x03, 0x19
        /*0056*/ 	.short	0x0014


	//----- nvinfo : EIATTR_PARAM_CBANK
	.align		4
        /*0058*/ 	.byte	0x04, 0x0a
        /*005a*/ 	.short	(.L_443 - .L_442)
	.align		4
.L_442:
        /*005c*/ 	.word	index@(.nv.constant0.sedenion_neg_f64)
        /*0060*/ 	.short	0x0380
        /*0062*/ 	.short	0x0014


	//----- nvinfo : EIATTR_SW_WAR
	.align		4
.L_443:
        /*0064*/ 	.byte	0x04, 0x36
        /*0066*/ 	.short	(.L_445 - .L_444)
.L_444:
        /*0068*/ 	.word	0x00000008
.L_445:


//--------------------- .nv.info.sedenion_sub_f64 --------------------------
	.section	.nv.info.sedenion_sub_f64,"",@"SHT_CUDA_INFO"
	.sectionflags	@""
	.align	4


	//----- nvinfo : EIATTR_CUDA_API_VERSION
	.align		4
        /*0000*/ 	.byte	0x04, 0x37
        /*0002*/ 	.short	(.L_447 - .L_446)
.L_446:
        /*0004*/ 	.word	0x00000082


	//----- nvinfo : EIATTR_KPARAM_INFO
	.align		4
.L_447:
        /*0008*/ 	.byte	0x04, 0x17
        /*000a*/ 	.short	(.L_449 - .L_448)
.L_448:
        /*000c*/ 	.word	0x00000000
        /*0010*/ 	.short	0x0003
        /*0012*/ 	.short	0x0018
        /*0014*/ 	.byte	0x00, 0xf0, 0x11, 0x00


	//----- nvinfo : EIATTR_KPARAM_INFO
	.align		4
.L_449:
        /*0018*/ 	.byte	0x04, 0x17
        /*001a*/ 	.short	(.L_451 - .L_450)
.L_450:
        /*001c*/ 	.word	0x00000000
        /*0020*/ 	.short	0x0002
        /*0022*/ 	.short	0x0010
        /*0024*/ 	.byte	0x00, 0xf5, 0x21, 0x00


	//----- nvinfo : EIATTR_KPARAM_INFO
	.align		4
.L_451:
        /*0028*/ 	.byte	0x04, 0x17
        /*002a*/ 	.short	(.L_453 - .L_452)
.L_452:
        /*002c*/ 	.word	0x00000000
        /*0030*/ 	.short	0x0001
        /*0032*/ 	.short	0x0008
        /*0034*/ 	.byte	0x00, 0xf5, 0x21, 0x00


	//----- nvinfo : EIATTR_KPARAM_INFO
	.align		4
.L_453:
        /*0038*/ 	.byte	0x04, 0x17
        /*003a*/ 	.short	(.L_455 - .L_454)
.L_454:
        /*003c*/ 	.word	0x00000000
        /*0040*/ 	.short	0x0000
        /*0042*/ 	.short	0x0000
        /*0044*/ 	.byte	0x00, 0xf5, 0x21, 0x00


	//----- nvinfo : EIATTR_SPARSE_MMA_MASK
	.align		4
.L_455:
        /*0048*/ 	.byte	0x03, 0x50
        /*004a*/ 	.short	0x0000


	//----- nvinfo : EIATTR_MAXREG_COUNT
	.align		4
        /*004c*/ 	.byte	0x03, 0x1b
        /*004e*/ 	.short	0x00ff


	//----- nvinfo : EIATTR_MERCURY_ISA_VERSION
	.align		4
        /*0050*/ 	.byte	0x03, 0x5f
        /*0052*/ 	.short	0x0101


	//----- nvinfo : EIATTR_VRC_CTA_INIT_COUNT
	.align		4
        /*0054*/ 	.byte	0x02, 0x4a
	.zero		1
	.zero		1


	//----- nvinfo : EIATTR_EXIT_INSTR_OFFSETS
	.align		4
        /*0058*/ 	.byte	0x04, 0x1c
        /*005a*/ 	.short	(.L_457 - .L_456)


	//   ....[0]....
.L_456:
        /*005c*/ 	.word	0x00000080


	//   ....[1]....
        /*0060*/ 	.word	0x00000140


	//----- nvinfo : EIATTR_CBANK_PARAM_SIZE
	.align		4
.L_457:
        /*0064*/ 	.byte	0x03, 0x19
        /*0066*/ 	.short	0x001c


	//----- nvinfo : EIATTR_PARAM_CBANK
	.align		4
        /*0068*/ 	.byte	0x04, 0x0a
        /*006a*/ 	.short	(.L_459 - .L_458)
	.align		4
.L_458:
        /*006c*/ 	.word	index@(.nv.constant0.sedenion_sub_f64)
        /*0070*/ 	.short	0x0380
        /*0072*/ 	.short	0x001c


	//----- nvinfo : EIATTR_SW_WAR
	.align		4
.L_459:
        /*0074*/ 	.byte	0x04, 0x36
        /*0076*/ 	.short	(.L_461 - .L_460)
.L_460:
        /*0078*/ 	.word	0x00000008
.L_461:


//--------------------- .nv.info.sedenion_add_f64 --------------------------
	.section	.nv.info.sedenion_add_f64,"",@"SHT_CUDA_INFO"
	.sectionflags	@""
	.align	4


	//----- nvinfo : EIATTR_CUDA_API_VERSION
	.align		4
        /*0000*/ 	.byte	0x04, 0x37
        /*0002*/ 	.short	(.L_463 - .L_462)
.L_462:
        /*0004*/ 	.word	0x00000082


	//----- nvinfo : EIATTR_KPARAM_INFO
	.align		4
.L_463:
        /*0008*/ 	.byte	0x04, 0x17
        /*000a*/ 	.short	(.L_465 - .L_464)
.L_464:
        /*000c*/ 	.word	0x00000000
        /*0010*/ 	.short	0x0003
        /*0012*/ 	.short	0x0018
        /*0014*/ 	.byte	0x00, 0xf0, 0x11, 0x00


	//----- nvinfo : EIATTR_KPARAM_INFO
	.align		4
.L_465:
        /*0018*/ 	.byte	0x04, 0x17
        /*001a*/ 	.short	(.L_467 - .L_466)
.L_466:
        /*001c*/ 	.word	0x00000000
        /*0020*/ 	.short	0x0002
        /*0022*/ 	.short	0x0010
        /*0024*/ 	.byte	0x00, 0xf5, 0x21, 0x00


	//----- nvinfo : EIATTR_KPARAM_INFO
	.align		4
.L_467:
        /*0028*/ 	.byte	0x04, 0x17
        /*002a*/ 	.short	(.L_469 - .L_468)
.L_468:
        /*002c*/ 	.word	0x00000000
        /*0030*/ 	.short	0x0001
        /*0032*/ 	.short	0x0008
        /*0034*/ 	.byte	0x00, 0xf5, 0x21, 0x00


	//----- nvinfo : EIATTR_KPARAM_INFO
	.align		4
.L_469:
        /*0038*/ 	.byte	0x04, 0x17
        /*003a*/ 	.short	(.L_471 - .L_470)
.L_470:
        /*003c*/ 	.word	0x00000000
        /*0040*/ 	.short	0x0000
        /*0042*/ 	.short	0x0000
        /*0044*/ 	.byte	0x00, 0xf5, 0x21, 0x00


	//----- nvinfo : EIATTR_SPARSE_MMA_MASK
	.align		4
.L_471:
        /*0048*/ 	.byte	0x03, 0x50
        /*004a*/ 	.short	0x0000


	//----- nvinfo : EIATTR_MAXREG_COUNT
	.align		4
        /*004c*/ 	.byte	0x03, 0x1b
        /*004e*/ 	.short	0x00ff


	//----- nvinfo : EIATTR_MERCURY_ISA_VERSION
	.align		4
        /*0050*/ 	.byte	0x03, 0x5f
        /*0052*/ 	.short	0x0101


	//----- nvinfo : EIATTR_VRC_CTA_INIT_COUNT
	.align		4
        /*0054*/ 	.byte	0x02, 0x4a
	.zero		1
	.zero		1


	//----- nvinfo : EIATTR_EXIT_INSTR_OFFSETS
	.align		4
        /*0058*/ 	.byte	0x04, 0x1c
        /*005a*/ 	.short	(.L_473 - .L_472)


	//   ....[0]....
.L_472:
        /*005c*/ 	.word	0x00000080


	//   ....[1]....
        /*0060*/ 	.word	0x00000140


	//----- nvinfo : EIATTR_CBANK_PARAM_SIZE
	.align		4
.L_473:
        /*0064*/ 	.byte	0x03, 0x19
        /*0066*/ 	.short	0x001c


	//----- nvinfo : EIATTR_PARAM_CBANK
	.align		4
        /*0068*/ 	.byte	0x04, 0x0a
        /*006a*/ 	.short	(.L_475 - .L_474)
	.align		4
.L_474:
        /*006c*/ 	.word	index@(.nv.constant0.sedenion_add_f64)
        /*0070*/ 	.short	0x0380
        /*0072*/ 	.short	0x001c


	//----- nvinfo : EIATTR_SW_WAR
	.align		4
.L_475:
        /*0074*/ 	.byte	0x04, 0x36
        /*0076*/ 	.short	(.L_477 - .L_476)
.L_476:
        /*0078*/ 	.word	0x00000008
.L_477:


//--------------------- .nv.info.sedenion_mul_f64 --------------------------
	.section	.nv.info.sedenion_mul_f64,"",@"SHT_CUDA_INFO"
	.sectionflags	@""
	.align	4


	//----- nvinfo : EIATTR_CUDA_API_VERSION
	.align		4
        /*0000*/ 	.byte	0x04, 0x37
        /*0002*/ 	.short	(.L_479 - .L_478)
.L_478:
        /*0004*/ 	.word	0x00000082


	//----- nvinfo : EIATTR_KPARAM_INFO
	.align		4
.L_479:
        /*0008*/ 	.byte	0x04, 0x17
        /*000a*/ 	.short	(.L_481 - .L_480)
.L_480:
        /*000c*/ 	.word	0x00000000
        /*0010*/ 	.short	0x0003
        /*0012*/ 	.short	0x0018
        /*0014*/ 	.byte	0x00, 0xf0, 0x11, 0x00


	//----- nvinfo : EIATTR_KPARAM_INFO
	.align		4
.L_481:
        /*0018*/ 	.byte	0x04, 0x17
        /*001a*/ 	.short	(.L_483 - .L_482)
.L_482:
        /*001c*/ 	.word	0x00000000
        /*0020*/ 	.short	0x0002
        /*0022*/ 	.short	0x0010
        /*0024*/ 	.byte	0x00, 0xf5, 0x21, 0x00


	//----- nvinfo : EIATTR_KPARAM_INFO
	.align		4
.L_483:
        /*0028*/ 	.byte	0x04, 0x17
        /*002a*/ 	.short	(.L_485 - .L_484)
.L_484:
        /*002c*/ 	.word	0x00000000
        /*0030*/ 	.short	0x0001
        /*0032*/ 	.short	0x0008
        /*0034*/ 	.byte	0x00, 0xf5, 0x21, 0x00


	//----- nvinfo : EIATTR_KPARAM_INFO
	.align		4
.L_485:
        /*0038*/ 	.byte	0x04, 0x17
        /*003a*/ 	.short	(.L_487 - .L_486)
.L_486:
        /*003c*/ 	.word	0x00000000
        /*0040*/ 	.short	0x0000
        /*0042*/ 	.short	0x0000
        /*0044*/ 	.byte	0x00, 0xf5, 0x21, 0x00


	//----- nvinfo : EIATTR_SPARSE_MMA_MASK
	.align		4
.L_487:
        /*0048*/ 	.byte	0x03, 0x50
        /*004a*/ 	.short	0x0000


	//----- nvinfo : EIATTR_MAXREG_COUNT
	.align		4
        /*004c*/ 	.byte	0x03, 0x1b
        /*004e*/ 	.short	0x00ff


	//----- nvinfo : EIATTR_MERCURY_ISA_VERSION
	.align		4
        /*0050*/ 	.byte	0x03, 0x5f
        /*0052*/ 	.short	0x0101


	//----- nvinfo : EIATTR_VRC_CTA_INIT_COUNT
	.align		4
        /*0054*/ 	.byte	0x02, 0x4a
	.zero		1
	.zero		1


	//----- nvinfo : EIATTR_EXIT_INSTR_OFFSETS
	.align		4
        /*0058*/ 	.byte	0x04, 0x1c
        /*005a*/ 	.short	(.L_489 - .L_488)


	//   ....[0]....
.L_488:
        /*005c*/ 	.word	0x00000070


	//   ....[1]....
        /*0060*/ 	.word	0x00001520


	//----- nvinfo : EIATTR_CBANK_PARAM_SIZE
	.align		4
.L_489:
        /*0064*/ 	.byte	0x03, 0x19
        /*0066*/ 	.short	0x001c


	//----- nvinfo : EIATTR_PARAM_CBANK
	.align		4
        /*0068*/ 	.byte	0x04, 0x0a
        /*006a*/ 	.short	(.L_491 - .L_490)
	.align		4
.L_490:
        /*006c*/ 	.word	index@(.nv.constant0.sedenion_mul_f64)
        /*0070*/ 	.short	0x0380
        /*0072*/ 	.short	0x001c


	//----- nvinfo : EIATTR_SW_WAR
	.align		4
.L_491:
        /*0074*/ 	.byte	0x04, 0x36
        /*0076*/ 	.short	(.L_493 - .L_492)
.L_492:
        /*0078*/ 	.word	0x00000008
.L_493:


//--------------------- .nv.callgraph             --------------------------
	.section	.nv.callgraph,"",@"SHT_CUDA_CALLGRAPH"
	.align	4
	.sectionentsize	8
	.align		4
        /*0000*/ 	.word	0x00000000
	.align		4
        /*0004*/ 	.word	0xffffffff
	.align		4
        /*0008*/ 	.word	0x00000000
	.align		4
        /*000c*/ 	.word	0xfffffffe
	.align		4
        /*0010*/ 	.word	0x00000000
	.align		4
        /*0014*/ 	.word	0xfffffffd
	.align		4
        /*0018*/ 	.word	0x00000000
	.align		4
        /*001c*/ 	.word	0xfffffffc


//--------------------- .text.sedenion_dot_f32    --------------------------
	.section	.text.sedenion_dot_f32,"ax",@progbits
	.align	128
        .global         sedenion_dot_f32
        .type           sedenion_dot_f32,@function
        .size           sedenion_dot_f32,(.L_x_83 - sedenion_dot_f32)
        .other          sedenion_dot_f32,@"STO_CUDA_ENTRY STV_DEFAULT"
sedenion_dot_f32:
.text.sedenion_dot_f32:
[----:B------:R-:W-:Y:S01]  /*0000*/  LDC R1, c[0x0][0x37c] ;  /* 0x0000df00ff017b82 */ /* 0x000fe20000000800 */
[----:B------:R-:W0:Y:S07]  /*0010*/  S2R R3, SR_TID.X ;  /* 0x0000000000037919 */ /* 0x000e2e0000002100 */
[----:B------:R-:W0:Y:S01]  /*0020*/  S2UR UR4, SR_CTAID.X ;  /* 0x00000000000479c3 */ /* 0x000e220000002500 */
[----:B------:R-:W1:Y:S07]  /*0030*/  LDCU UR5, c[0x0][0x398] ;  /* 0x00007300ff0577ac */ /* 0x000e6e0008000800 */
[----:B------:R-:W0:Y:S02]  /*0040*/  LDC R6, c[0x0][0x360] ;  /* 0x0000d800ff067b82 */ /* 0x000e240000000800 */
[----:B0-----:R-:W-:-:S05]  /*0050*/  IMAD R6, R6, UR4, R3 ;  /* 0x0000000406067c24 */ /* 0x001fca000f8e0203 */
[----:B-1----:R-:W-:-:S13]  /*0060*/  ISETP.GE.AND P0, PT, R6, UR5, PT ;  /* 0x0000000506007c0c */ /* 0x002fda000bf06270 */
[----:B------:R-:W-:Y:S05]  /*0070*/  @P0 EXIT ;  /* 0x000000000000094d */ /* 0x000fea0003800000 */
[----:B------:R-:W0:Y:S01]  /*0080*/  LDC.64 R4, c[0x0][0x388] ;  /* 0x0000e200ff047b82 */ /* 0x000e220000000a00 */
[----:B------:R-:W1:Y:S01]  /*0090*/  LDCU.64 UR4, c[0x0][0x358] ;  /* 0x00006b00ff0477ac */ /* 0x000e620008000a00 */
[----:B------:R-:W-:-:S06]  /*00a0*/  SHF.L.U32 R7, R6, 0x4, RZ ;  /* 0x0000000406077819 */ /* 0x000fcc00000006ff */
[----:B------:R-:W2:Y:S01]  /*00b0*/  LDC.64 R2, c[0x0][0x390] ;  /* 0x0000e400ff027b82 */ /* 0x000ea20000000a00 */
[----:B0-----:R-:W-:-:S05]  /*00c0*/  IMAD.WIDE R4, R7, 0x4, R4 ;  /* 0x0000000407047825 */ /* 0x001fca00078e0204 */
[----:B-1----:R-:W3:Y:S01]  /*00d0*/  LDG.E R0, desc[UR4][R4.64] ;  /* 0x0000000404007981 */ /* 0x002ee2000c1e1900 */
[----:B--2---:R-:W-:-:S03]  /*00e0*/  IMAD.WIDE R2, R7, 0x4, R2 ;  /* 0x0000000407027825 */ /* 0x004fc600078e0202 */
[----:B------:R-:W2:Y:S04]  /*00f0*/  LDG.E R8, desc[UR4][R4.64+0x4] ;  /* 0x0000040404087981 */ /* 0x000ea8000c1e1900 */
[----:B------:R-:W3:Y:S04]  /*0100*/  LDG.E R7, desc[UR4][R2.64] ;  /* 0x0000000402077981 */ /* 0x000ee8000c1e1900 */
[----:B------:R-:W2:Y:S04]  /*0110*/  LDG.E R9, desc[UR4][R2.64+0x4] ;  /* 0x0000040402097981 */ /* 0x000ea8000c1e1900 */
[----:B------:R-:W4:Y:S04]  /*0120*/  LDG.E R24, desc[UR4][R4.64+0x8] ;  /* 0x0000080404187981 */ /* 0x000f28000c1e1900 */
[----:B------:R-:W4:Y:S04]  /*0130*/  LDG.E R25, desc[UR4][R2.64+0x8] ;  /* 0x0000080402197981 */ /* 0x000f28000c1e1900 */
[----:B------:R-:W5:Y:S04]  /*0140*/  LDG.E R20, desc[UR4][R4.64+0xc] ;  /* 0x00000c0404147981 */ /* 0x000f68000c1e1900 */
        /* <DEDUP_REMOVED lines=14> */
[----:B------:R-:W5:Y:S01]  /*0230*/  LDG.E R27, desc[UR4][R2.64+0x3c] ;  /* 0x00003c04021b7981 */ /* 0x000f62000c1e1900 */
[----:B---3--:R-:W-:-:S03]  /*0240*/  FFMA R7, R0, R7, RZ ;  /* 0x0000000700077223 */ /* 0x008fc600000000ff */
[----:B------:R-:W3:Y:S01]  /*0250*/  LDG.E R0, desc[UR4][R2.64+0x24] ;  /* 0x0000240402007981 */ /* 0x000ee2000c1e1900 */
[----:B--2---:R-:W-:-:S03]  /*0260*/  FFMA R7, R8, R9, R7 ;  /* 0x0000000908077223 */ /* 0x004fc60000000007 */
[----:B------:R-:W2:Y:S04]  /*0270*/  LDG.E R9, desc[UR4][R4.64+0x28] ;  /* 0x0000280404097981 */ /* 0x000ea8000c1e1900 */
[----:B------:R-:W2:Y:S01]  /*0280*/  LDG.E R8, desc[UR4][R2.64+0x2c] ;  /* 0x00002c0402087981 */ /* 0x000ea2000c1e1900 */
[----:B----4-:R-:W-:-:S03]  /*0290*/  FFMA R25, R24, R25, R7 ;  /* 0x0000001918197223 */ /* 0x010fc60000000007 */
[----:B------:R-:W4:Y:S04]  /*02a0*/  LDG.E R7, desc[UR4][R4.64+0x2c] ;  /* 0x00002c0404077981 */ /* 0x000f28000c1e1900 */
[----:B------:R-:W4:Y:S01]  /*02b0*/  LDG.E R24, desc[UR4][R4.64+0x38] ;  /* 0x0000380404187981 */ /* 0x000f22000c1e1900 */
[----:B-----5:R-:W-:-:S03]  /*02c0*/  FFMA R25, R20, R21, R25 ;  /* 0x0000001514197223 */ /* 0x020fc60000000019 */
[----:B------:R-:W5:Y:S04]  /*02d0*/  LDG.E R20, desc[UR4][R4.64+0x30] ;  /* 0x0000300404147981 */ /* 0x000f68000c1e1900 */
[----:B------:R-:W5:Y:S01]  /*02e0*/  LDG.E R21, desc[UR4][R2.64+0x30] ;  /* 0x0000300402157981 */ /* 0x000f62000c1e1900 */
[----:B------:R-:W-:-:S03]  /*02f0*/  FFMA R29, R22, R23, R25 ;  /* 0x00000017161d7223 */ /* 0x000fc60000000019 */
[----:B------:R-:W5:Y:S04]  /*0300*/  LDG.E R22, desc[UR4][R4.64+0x34] ;  /* 0x0000340404167981 */ /* 0x000f68000c1e1900 */
[----:B------:R-:W5:Y:S04]  /*0310*/  LDG.E R23, desc[UR4][R2.64+0x34] ;  /* 0x0000340402177981 */ /* 0x000f68000c1e1900 */
[----:B------:R-:W5:Y:S01]  /*0320*/  LDG.E R25, desc[UR4][R2.64+0x38] ;  /* 0x0000380402197981 */ /* 0x000f62000c1e1900 */
[----:B------:R-:W-:-:S04]  /*0330*/  FFMA R19, R18, R19, R29 ;  /* 0x0000001312137223 */ /* 0x000fc8000000001d */
[----:B------:R-:W-:-:S04]  /*0340*/  FFMA R17, R16, R17, R19 ;  /* 0x0000001110117223 */ /* 0x000fc80000000013 */
[----:B------:R-:W-:-:S04]  /*0350*/  FFMA R15, R14, R15, R17 ;  /* 0x0000000f0e0f7223 */ /* 0x000fc80000000011 */
[----:B------:R-:W-:Y:S02]  /*0360*/  FFMA R14, R12, R13, R15 ;  /* 0x0000000d0c0e7223 */ /* 0x000fe4000000000f */
[----:B------:R-:W0:Y:S02]  /*0370*/  LDC.64 R12, c[0x0][0x380] ;  /* 0x0000e000ff0c7b82 */ /* 0x000e240000000a00 */
[----:B0-----:R-:W-:-:S04]  /*0380*/  IMAD.WIDE R12, R6, 0x4, R12 ;  /* 0x00000004060c7825 */ /* 0x001fc800078e020c */
[----:B---3--:R-:W-:-:S04]  /*0390*/  FFMA R0, R11, R0, R14 ;  /* 0x000000000b007223 */ /* 0x008fc8000000000e */
[----:B--2---:R-:W-:-:S04]  /*03a0*/  FFMA R0, R9, R10, R0 ;  /* 0x0000000a09007223 */ /* 0x004fc80000000000 */
[----:B----4-:R-:W-:-:S04]  /*03b0*/  FFMA R7, R7, R8, R0 ;  /* 0x0000000807077223 */ /* 0x010fc80000000000 */
[----:B-----5:R-:W-:-:S04]  /*03c0*/  FFMA R7, R20, R21, R7 ;  /* 0x0000001514077223 */ /* 0x020fc80000000007 */
[----:B------:R-:W-:-:S04]  /*03d0*/  FFMA R7, R22, R23, R7 ;  /* 0x0000001716077223 */ /* 0x000fc80000000007 */
[----:B------:R-:W-:-:S04]  /*03e0*/  FFMA R7, R24, R25, R7 ;  /* 0x0000001918077223 */ /* 0x000fc80000000007 */
[----:B------:R-:W-:-:S05]  /*03f0*/  FFMA R7, R26, R27, R7 ;  /* 0x0000001b1a077223 */ /* 0x000fca0000000007 */
[----:B------:R-:W-:Y:S01]  /*0400*/  STG.E desc[UR4][R12.64], R7 ;  /* 0x000000070c007986 */ /* 0x000fe2000c101904 */
[----:B------:R-:W-:Y:S05]  /*0410*/  EXIT ;  /* 0x000000000000794d */ /* 0x000fea0003800000 */
.L_x_0:
[----:B------:R-:W-:-:S00]  /*0420*/  BRA `(.L_x_0) ;  /* 0xfffffffc00fc7947 */ /* 0x000fc0000383ffff */
[----:B------:R-:W-:-:S00]  /*0430*/  NOP ;  /* 0x0000000000007918 */ /* 0x000fc00000000000 */
        /* <DEDUP_REMOVED lines=12> */
.L_x_83:


//--------------------- .text.sedenion_normalize_f32 --------------------------
	.section	.text.sedenion_normalize_f32,"ax",@progbits
	.align	128
        .global         sedenion_normalize_f32
        .type           sedenion_normalize_f32,@function
        .size           sedenion_normalize_f32,(.L_x_76 - sedenion_normalize_f32)
        .other          sedenion_normalize_f32,@"STO_CUDA_ENTRY STV_DEFAULT"
sedenion_normalize_f32:
.text.sedenion_normalize_f32:
        /* <DEDUP_REMOVED lines=10> */
[----:B------:R-:W-:-:S05]  /*00a0*/  SHF.L.U32 R6, R6, 0x4, RZ ;  /* 0x0000000406067819 */ /* 0x000fca00000006ff */
[----:B0-----:R-:W-:-:S05]  /*00b0*/  IMAD.WIDE R4, R6, 0x4, R4 ;  /* 0x0000000406047825 */ /* 0x001fca00078e0204 */
[----:B-1----:R-:W2:Y:S04]  /*00c0*/  LDG.E R0, desc[UR4][R4.64] ;  /* 0x0000000404007981 */ /* 0x002ea8000c1e1900 */
[----:B------:R-:W3:Y:S04]  /*00d0*/  LDG.E R11, desc[UR4][R4.64+0x4] ;  /* 0x00000404040b7981 */ /* 0x000ee8000c1e1900 */
        /* <DEDUP_REMOVED lines=14> */
[----:B------:R-:W-:Y:S01]  /*01c0*/  BSSY.RECONVERGENT B0, `(.L_x_1) ;  /* 0x000001d000007945 */ /* 0x000fe20003800200 */
[----:B--2---:R-:W-:-:S04]  /*01d0*/  FFMA R10, R0, R0, RZ ;  /* 0x00000000000a7223 */ /* 0x004fc800000000ff */
[----:B---3--:R-:W-:-:S04]  /*01e0*/  FFMA R10, R11, R11, R10 ;  /* 0x0000000b0b0a7223 */ /* 0x008fc8000000000a */
[----:B----4-:R-:W-:-:S04]  /*01f0*/  FFMA R10, R13, R13, R10 ;  /* 0x0000000d0d0a7223 */ /* 0x010fc8000000000a */
[----:B-----5:R-:W-:-:S04]  /*0200*/  FFMA R10, R15, R15, R10 ;  /* 0x0000000f0f0a7223 */ /* 0x020fc8000000000a */
[----:B------:R-:W-:-:S04]  /*0210*/  FFMA R10, R17, R17, R10 ;  /* 0x00000011110a7223 */ /* 0x000fc8000000000a */
        /* <DEDUP_REMOVED lines=11> */
[----:B------:R0:W1:Y:S01]  /*02d0*/  MUFU.RSQ R3, R2 ;  /* 0x0000000200037308 */ /* 0x0000620000001400 */
[----:B------:R-:W-:-:S04]  /*02e0*/  IADD3 R7, PT, PT, R2, -0xd000000, RZ ;  /* 0xf300000002077810 */ /* 0x000fc80007ffe0ff */
[----:B------:R-:W-:-:S13]  /*02f0*/  ISETP.GT.U32.AND P0, PT, R7, 0x727fffff, PT ;  /* 0x727fffff0700780c */ /* 0x000fda0003f04070 */
[----:B01----:R-:W-:Y:S05]  /*0300*/  @!P0 BRA `(.L_x_2) ;  /* 0x0000000000108947 */ /* 0x003fea0003800000 */
[----:B------:R-:W-:-:S07]  /*0310*/  MOV R11, 0x330 ;  /* 0x00000330000b7802 */ /* 0x000fce0000000f00 */
[----:B------:R-:W-:Y:S05]  /*0320*/  CALL.REL.NOINC `($__internal_1_$__cuda_sm20_sqrt_rn_f32_slowpath) ;  /* 0x0000000800407944 */ /* 0x000fea0003c00000 */
[----:B------:R-:W-:Y:S01]  /*0330*/  MOV R2, R7 ;  /* 0x0000000700027202 */ /* 0x000fe20000000f00 */
[----:B------:R-:W-:Y:S06]  /*0340*/  BRA `(.L_x_3) ;  /* 0x0000000000107947 */ /* 0x000fec0003800000 */
.L_x_2:
[----:B------:R-:W-:Y:S01]  /*0350*/  FMUL.FTZ R7, R2, R3 ;  /* 0x0000000302077220 */ /* 0x000fe20000410000 */
[----:B------:R-:W-:-:S03]  /*0360*/  FMUL.FTZ R3, R3, 0.5 ;  /* 0x3f00000003037820 */ /* 0x000fc60000410000 */
[----:B------:R-:W-:-:S04]  /*0370*/  FFMA R2, -R7, R7, R2 ;  /* 0x0000000707027223 */ /* 0x000fc80000000102 */
[----:B------:R-:W-:-:S07]  /*0380*/  FFMA R2, R2, R3, R7 ;  /* 0x0000000302027223 */ /* 0x000fce0000000007 */
.L_x_3:
[----:B------:R-:W-:Y:S05]  /*0390*/  BSYNC.RECONVERGENT B0 ;  /* 0x0000000000007941 */ /* 0x000fea0003800200 */
.L_x_1:
[----:B------:R-:W-:-:S13]  /*03a0*/  FSETP.GT.AND P0, PT, R2, 1.0000000116860974231e-07, PT ;  /* 0x33d6bf950200780b */ /* 0x000fda0003f04000 */
[----:B------:R-:W-:Y:S05]  /*03b0*/  @!P0 BRA `(.L_x_4) ;  /* 0x0000000400008947 */ /* 0x000fea0003800000 */
[----:B------:R-:W-:Y:S01]  /*03c0*/  IADD3 R3, PT, PT, R2, 0x1800000, RZ ;  /* 0x0180000002037810 */ /* 0x000fe20007ffe0ff */
[----:B------:R-:W-:Y:S03]  /*03d0*/  BSSY.RECONVERGENT B0, `(.L_x_5) ;  /* 0x000000c000007945 */ /* 0x000fe60003800200 */
[----:B------:R-:W-:-:S04]  /*03e0*/  LOP3.LUT R3, R3, 0x7f800000, RZ, 0xc0, !PT ;  /* 0x7f80000003037812 */ /* 0x000fc800078ec0ff */
[----:B------:R-:W-:-:S13]  /*03f0*/  ISETP.GT.U32.AND P0, PT, R3, 0x1ffffff, PT ;  /* 0x01ffffff0300780c */ /* 0x000fda0003f04070 */
[----:B------:R-:W-:Y:S05]  /*0400*/  @P0 BRA `(.L_x_6) ;  /* 0x0000000000100947 */ /* 0x000fea0003800000 */
[----:B------:R-:W-:-:S07]  /*0410*/  MOV R8, 0x430 ;  /* 0x0000043000087802 */ /* 0x000fce0000000f00 */
[----:B------:R-:W-:Y:S05]  /*0420*/  CALL.REL.NOINC `($__internal_0_$__cuda_sm20_rcp_rn_f32_slowpath) ;  /* 0x0000000400307944 */ /* 0x000fea0003c00000 */
[----:B------:R-:W-:Y:S01]  /*0430*/  MOV R3, R7 ;  /* 0x0000000700037202 */ /* 0x000fe20000000f00 */
[----:B------:R-:W-:Y:S06]  /*0440*/  BRA `(.L_x_7) ;  /* 0x0000000000107947 */ /* 0x000fec0003800000 */
.L_x_6:
[----:B------:R-:W0:Y:S02]  /*0450*/  MUFU.RCP R3, R2 ;  /* 0x0000000200037308 */ /* 0x000e240000001000 */
[----:B0-----:R-:W-:-:S04]  /*0460*/  FFMA R7, R3, R2, -1 ;  /* 0xbf80000003077423 */ /* 0x001fc80000000002 */
[----:B------:R-:W-:-:S04]  /*0470*/  FADD.FTZ R8, -R7, -RZ ;  /* 0x800000ff07087221 */ /* 0x000fc80000010100 */
[----:B------:R-:W-:-:S07]  /*0480*/  FFMA R3, R3, R8, R3 ;  /* 0x0000000803037223 */ /* 0x000fce0000000003 */
.L_x_7:
[----:B------:R-:W-:Y:S05]  /*0490*/  BSYNC.RECONVERGENT B0 ;  /* 0x0000000000007941 */ /* 0x000fea0003800200 */
.L_x_5:
[----:B------:R-:W0:Y:S01]  /*04a0*/  LDC.64 R8, c[0x0][0x380] ;  /* 0x0000e000ff087b82 */ /* 0x000e220000000a00 */
[----:B------:R-:W-:Y:S01]  /*04b0*/  FMUL R11, R0, R3 ;  /* 0x00000003000b7220 */ /* 0x000fe20000400000 */
[----:B0-----:R-:W-:-:S05]  /*04c0*/  IMAD.WIDE R6, R6, 0x4, R8 ;  /* 0x0000000406067825 */ /* 0x001fca00078e0208 */
[----:B------:R0:W-:Y:S04]  /*04d0*/  STG.E desc[UR4][R6.64], R11 ;  /* 0x0000000b06007986 */ /* 0x0001e8000c101904 */
[----:B------:R-:W2:Y:S02]  /*04e0*/  LDG.E R0, desc[UR4][R4.64+0x4] ;  /* 0x0000040404007981 */ /* 0x000ea4000c1e1900 */
[----:B--2---:R-:W-:-:S05]  /*04f0*/  FMUL R9, R0, R3 ;  /* 0x0000000300097220 */ /* 0x004fca0000400000 */
[----:B------:R1:W-:Y:S04]  /*0500*/  STG.E desc[UR4][R6.64+0x4], R9 ;  /* 0x0000040906007986 */ /* 0x0003e8000c101904 */
[----:B------:R-:W2:Y:S02]  /*0510*/  LDG.E R0, desc[UR4][R4.64+0x8] ;  /* 0x0000080404007981 */ /* 0x000ea4000c1e1900 */
[----:B--2---:R-:W-:-:S05]  /*0520*/  FMUL R13, R0, R3 ;  /* 0x00000003000d7220 */ /* 0x004fca0000400000 */
[----:B------:R2:W-:Y:S04]  /*0530*/  STG.E desc[UR4][R6.64+0x8], R13 ;  /* 0x0000080d06007986 */ /* 0x0005e8000c101904 */
[----:B------:R-:W3:Y:S02]  /*0540*/  LDG.E R0, desc[UR4][R4.64+0xc] ;  /* 0x00000c0404007981 */ /* 0x000ee4000c1e1900 */
[----:B---3--:R-:W-:-:S05]  /*0550*/  FMUL R15, R0, R3 ;  /* 0x00000003000f7220 */ /* 0x008fca0000400000 */
[----:B------:R3:W-:Y:S04]  /*0560*/  STG.E desc[UR4][R6.64+0xc], R15 ;  /* 0x00000c0f06007986 */ /* 0x0007e8000c101904 */
[----:B------:R-:W0:Y:S02]  /*0570*/  LDG.E R0, desc[UR4][R4.64+0x10] ;  /* 0x0000100404007981 */ /* 0x000e24000c1e1900 */
[----:B0-----:R-:W-:-:S05]  /*0580*/  FMUL R11, R0, R3 ;  /* 0x00000003000b7220 */ /* 0x001fca0000400000 */
[----:B------:R0:W-:Y:S04]  /*0590*/  STG.E desc[UR4][R6.64+0x10], R11 ;  /* 0x0000100b06007986 */ /* 0x0001e8000c101904 */
[----:B------:R-:W1:Y:S02]  /*05a0*/  LDG.E R0, desc[UR4][R4.64+0x14] ;  /* 0x0000140404007981 */ /* 0x000e64000c1e1900 */
[----:B-1----:R-:W-:-:S05]  /*05b0*/  FMUL R9, R0, R3 ;  /* 0x0000000300097220 */ /* 0x002fca0000400000 */
        /* <DEDUP_REMOVED lines=18> */
[----:B------:R-:W-:Y:S04]  /*06e0*/  STG.E desc[UR4][R6.64+0x2c], R15 ;  /* 0x00002c0f06007986 */ /* 0x000fe8000c101904 */
[----:B------:R-:W0:Y:S02]  /*06f0*/  LDG.E R0, desc[UR4][R4.64+0x30] ;  /* 0x0000300404007981 */ /* 0x000e24000c1e1900 */
[----:B0-----:R-:W-:-:S05]  /*0700*/  FMUL R11, R0, R3 ;  /* 0x00000003000b7220 */ /* 0x001fca0000400000 */
[----:B------:R-:W-:Y:S04]  /*0710*/  STG.E desc[UR4][R6.64+0x30], R11 ;  /* 0x0000300b06007986 */ /* 0x000fe8000c101904 */
[----:B------:R-:W1:Y:S02]  /*0720*/  LDG.E R0, desc[UR4][R4.64+0x34] ;  /* 0x0000340404007981 */ /* 0x000e64000c1e1900 */
[----:B-1----:R-:W-:-:S05]  /*0730*/  FMUL R9, R0, R3 ;  /* 0x0000000300097220 */ /* 0x002fca0000400000 */
[----:B------:R-:W-:Y:S04]  /*0740*/  STG.E desc[UR4][R6.64+0x34], R9 ;  /* 0x0000340906007986 */ /* 0x000fe8000c101904 */
[----:B------:R-:W2:Y:S02]  /*0750*/  LDG.E R0, desc[UR4][R4.64+0x38] ;  /* 0x0000380404007981 */ /* 0x000ea4000c1e1900 */
[----:B--2---:R-:W-:-:S05]  /*0760*/  FMUL R13, R0, R3 ;  /* 0x00000003000d7220 */ /* 0x004fca0000400000 */
[----:B------:R-:W-:Y:S04]  /*0770*/  STG.E desc[UR4][R6.64+0x38], R13 ;  /* 0x0000380d06007986 */ /* 0x000fe8000c101904 */
[----:B------:R-:W2:Y:S02]  /*0780*/  LDG.E R0, desc[UR4][R4.64+0x3c] ;  /* 0x00003c0404007981 */ /* 0x000ea4000c1e1900 */
[----:B--2---:R-:W-:-:S05]  /*0790*/  FMUL R3, R0, R3 ;  /* 0x0000000300037220 */ /* 0x004fca0000400000 */
[----:B------:R-:W-:Y:S01]  /*07a0*/  STG.E desc[UR4][R6.64+0x3c], R3 ;  /* 0x00003c0306007986 */ /* 0x000fe2000c101904 */
[----:B------:R-:W-:Y:S05]  /*07b0*/  EXIT ;  /* 0x000000000000794d */ /* 0x000fea0003800000 */
.L_x_4:
[----:B------:R-:W0:Y:S02]  /*07c0*/  LDC.64 R2, c[0x0][0x380] ;  /* 0x0000e000ff027b82 */ /* 0x000e240000000a00 */
[----:B0-----:R-:W-:-:S05]  /*07d0*/  IMAD.WIDE R2, R6, 0x4, R2 ;  /* 0x0000000406027825 */ /* 0x001fca00078e0202 */
[----:B------:R-:W-:Y:S04]  /*07e0*/  STG.E desc[UR4][R2.64], RZ ;  /* 0x000000ff02007986 */ /* 0x000fe8000c101904 */
        /* <DEDUP_REMOVED lines=14> */
[----:B------:R-:W-:Y:S01]  /*08d0*/  STG.E desc[UR4][R2.64+0x3c], RZ ;  /* 0x00003cff02007986 */ /* 0x000fe2000c101904 */
[----:B------:R-:W-:Y:S05]  /*08e0*/  EXIT ;  /* 0x000000000000794d */ /* 0x000fea0003800000 */
        .weak           $__internal_0_$__cuda_sm20_rcp_rn_f32_slowpath
        .type           $__internal_0_$__cuda_sm20_rcp_rn_f32_slowpath,@function
        .size           $__internal_0_$__cuda_sm20_rcp_rn_f32_slowpath,($__internal_1_$__cuda_sm20_sqrt_rn_f32_slowpath - $__internal_0_$__cuda_sm20_rcp_rn_f32_slowpath)
$__internal_0_$__cuda_sm20_rcp_rn_f32_slowpath:
[----:B------:R-:W-:Y:S01]  /*08f0*/  SHF.L.U32 R3, R2, 0x1, RZ ;  /* 0x0000000102037819 */ /* 0x000fe200000006ff */
[----:B------:R-:W-:Y:S03]  /*0900*/  BSSY.RECONVERGENT B1, `(.L_x_8) ;  /* 0x0000030000017945 */ /* 0x000fe60003800200 */
[----:B------:R-:W-:-:S04]  /*0910*/  SHF.R.U32.HI R11, RZ, 0x18, R3 ;  /* 0x00000018ff0b7819 */ /* 0x000fc80000011603 */
[----:B------:R-:W-:-:S13]  /*0920*/  ISETP.NE.U32.AND P0, PT, R11, RZ, PT ;  /* 0x000000ff0b00720c */ /* 0x000fda0003f05070 */
[----:B------:R-:W-:Y:S05]  /*0930*/  @P0 BRA `(.L_x_9) ;  /* 0x0000000000280947 */ /* 0x000fea0003800000 */
[----:B------:R-:W-:-:S04]  /*0940*/  SHF.L.U32 R3, R2, 0x1, RZ ;  /* 0x0000000102037819 */ /* 0x000fc800000006ff */
[----:B------:R-:W-:-:S13]  /*0950*/  ISETP.NE.AND P0, PT, R3, RZ, PT ;  /* 0x000000ff0300720c */ /* 0x000fda0003f05270 */
[----:B------:R-:W-:Y:S01]  /*0960*/  @P0 FFMA R9, R2, 1.84467440737095516160e+19, RZ ;  /* 0x5f80000002090823 */ /* 0x000fe200000000ff */
[----:B------:R-:W-:Y:S08]  /*0970*/  @!P0 MUFU.RCP R7, R2 ;  /* 0x0000000200078308 */ /* 0x000ff00000001000 */
[----:B------:R-:W0:Y:S02]  /*0980*/  @P0 MUFU.RCP R10, R9 ;  /* 0x00000009000a0308 */ /* 0x000e240000001000 */
[----:B0-----:R-:W-:-:S04]  /*0990*/  @P0 FFMA R3, R9, R10, -1 ;  /* 0xbf80000009030423 */ /* 0x001fc8000000000a */
[----:B------:R-:W-:-:S04]  /*09a0*/  @P0 FADD.FTZ R3, -R3, -RZ ;  /* 0x800000ff03030221 */ /* 0x000fc80000010100 */
[----:B------:R-:W-:-:S04]  /*09b0*/  @P0 FFMA R3, R10, R3, R10 ;  /* 0x000000030a030223 */ /* 0x000fc8000000000a */
[----:B------:R-:W-:Y:S01]  /*09c0*/  @P0 FFMA R7, R3, 1.84467440737095516160e+19, RZ ;  /* 0x5f80000003070823 */ /* 0x000fe200000000ff */
[----:B------:R-:W-:Y:S06]  /*09d0*/  BRA `(.L_x_10) ;  /* 0x0000000000887947 */ /* 0x000fec0003800000 */
.L_x_9:
[----:B------:R-:W-:-:S04]  /*09e0*/  IADD3 R13, PT, PT, R11, -0xfd, RZ ;  /* 0xffffff030b0d7810 */ /* 0x000fc80007ffe0ff */
[----:B------:R-:W-:-:S13]  /*09f0*/  ISETP.GT.U32.AND P0, PT, R13, 0x1, PT ;  /* 0x000000010d00780c */ /* 0x000fda0003f04070 */
[----:B------:R-:W-:Y:S05]  /*0a00*/  @P0 BRA `(.L_x_11) ;  /* 0x0000000000780947 */ /* 0x000fea0003800000 */
[----:B------:R-:W-:Y:S01]  /*0a10*/  LOP3.LUT R3, R2, 0x7fffff, RZ, 0xc0, !PT ;  /* 0x007fffff02037812 */ /* 0x000fe200078ec0ff */
[----:B------:R-:W-:-:S03]  /*0a20*/  HFMA2 R12, -RZ, RZ, 0, 1.78813934326171875e-07 ;  /* 0x00000003ff0c7431 */ /* 0x000fc600000001ff */
[----:B------:R-:W-:-:S04]  /*0a30*/  LOP3.LUT R3, R3, 0x3f800000, RZ, 0xfc, !PT ;  /* 0x3f80000003037812 */ /* 0x000fc800078efcff */
[----:B------:R-:W0:Y:S01]  /*0a40*/  MUFU.RCP R10, R3 ;  /* 0x00000003000a7308 */ /* 0x000e220000001000 */
[----:B------:R-:W-:Y:S01]  /*0a50*/  SHF.L.U32 R12, R12, R13, RZ ;  /* 0x0000000d0c0c7219 */ /* 0x000fe200000006ff */
[----:B0-----:R-:W-:-:S04]  /*0a60*/  FFMA R7, R3, R10, -1 ;  /* 0xbf80000003077423 */ /* 0x001fc8000000000a */
[----:B------:R-:W-:-:S04]  /*0a70*/  FADD.FTZ R7, -R7, -RZ ;  /* 0x800000ff07077221 */ /* 0x000fc80000010100 */
[CCC-:B------:R-:W-:Y:S01]  /*0a80*/  FFMA.RM R9, R10.reuse, R7.reuse, R10.reuse ;  /* 0x000000070a097223 */ /* 0x1c0fe2000000400a */
[----:B------:R-:W-:-:S04]  /*0a90*/  FFMA.RP R10, R10, R7, R10 ;  /* 0x000000070a0a7223 */ /* 0x000fc8000000800a */
[C---:B------:R-:W-:Y:S02]  /*0aa0*/  LOP3.LUT R7, R9.reuse, 0x7fffff, RZ, 0xc0, !PT ;  /* 0x007fffff09077812 */ /* 0x040fe400078ec0ff */
[----:B------:R-:W-:Y:S02]  /*0ab0*/  FSETP.NEU.FTZ.AND P0, PT, R9, R10, PT ;  /* 0x0000000a0900720b */ /* 0x000fe40003f1d000 */
[----:B------:R-:W-:Y:S02]  /*0ac0*/  LOP3.LUT R7, R7, 0x800000, RZ, 0xfc, !PT ;  /* 0x0080000007077812 */ /* 0x000fe400078efcff */
[----:B------:R-:W-:Y:S02]  /*0ad0*/  SEL R9, RZ, 0xffffffff, !P0 ;  /* 0xffffffffff097807 */ /* 0x000fe40004000000 */
[----:B------:R-:W-:Y:S02]  /*0ae0*/  LOP3.LUT R12, R12, R7, RZ, 0xc0, !PT ;  /* 0x000000070c0c7212 */ /* 0x000fe400078ec0ff */
[----:B------:R-:W-:-:S02]  /*0af0*/  IADD3 R10, PT, PT, -R9, RZ, RZ ;  /* 0x000000ff090a7210 */ /* 0x000fc40007ffe1ff */
[-C--:B------:R-:W-:Y:S02]  /*0b00*/  SHF.R.U32.HI R12, RZ, R13.reuse, R12 ;  /* 0x0000000dff0c7219 */ /* 0x080fe4000001160c */
[----:B------:R-:W-:Y:S02]  /*0b10*/  LOP3.LUT P1, RZ, R10, R13, R7, 0xf8, !PT ;  /* 0x0000000d0aff7212 */ /* 0x000fe4000782f807 */
[C---:B------:R-:W-:Y:S02]  /*0b20*/  LOP3.LUT P0, RZ, R12.reuse, 0x1, RZ, 0xc0, !PT ;  /* 0x000000010cff7812 */ /* 0x040fe4000780c0ff */
[----:B------:R-:W-:Y:S02]  /*0b30*/  LOP3.LUT P2, RZ, R12, 0x2, RZ, 0xc0, !PT ;  /* 0x000000020cff7812 */ /* 0x000fe4000784c0ff */
[----:B------:R-:W-:Y:S02]  /*0b40*/  IADD3 R10, PT, PT, R11, -0xfc, RZ ;  /* 0xffffff040b0a7810 */ /* 0x000fe40007ffe0ff */
[----:B------:R-:W-:-:S02]  /*0b50*/  PLOP3.LUT P0, PT, P0, P1, P2, 0xe0, 0x0 ;  /* 0x000000000000781c */ /* 0x000fc40000703c20 */
[----:B------:R-:W-:Y:S02]  /*0b60*/  LOP3.LUT P1, RZ, R2, 0x7fffff, RZ, 0xc0, !PT ;  /* 0x007fffff02ff7812 */ /* 0x000fe4000782c0ff */
[----:B------:R-:W-:Y:S02]  /*0b70*/  SEL R3, RZ, 0x1, !P0 ;  /* 0x00000001ff037807 */ /* 0x000fe40004000000 */
[----:B------:R-:W-:Y:S02]  /*0b80*/  SHF.R.U32.HI R7, RZ, R10, R7 ;  /* 0x0000000aff077219 */ /* 0x000fe40000011607 */
[----:B------:R-:W-:-:S04]  /*0b90*/  IADD3 R3, PT, PT, -R3, RZ, RZ ;  /* 0x000000ff03037210 */ /* 0x000fc80007ffe1ff */
[----:B------:R-:W-:-:S13]  /*0ba0*/  ISETP.GE.AND P0, PT, R3, RZ, PT ;  /* 0x000000ff0300720c */ /* 0x000fda0003f06270 */
[----:B------:R-:W-:-:S04]  /*0bb0*/  @!P0 IADD3 R7, PT, PT, R7, 0x1, RZ ;  /* 0x0000000107078810 */ /* 0x000fc80007ffe0ff */
[----:B------:R-:W-:-:S04]  /*0bc0*/  @!P1 SHF.L.U32 R7, R7, 0x1, RZ ;  /* 0x0000000107079819 */ /* 0x000fc800000006ff */
[----:B------:R-:W-:Y:S01]  /*0bd0*/  LOP3.LUT R7, R7, 0x80000000, R2, 0xf8, !PT ;  /* 0x8000000007077812 */ /* 0x000fe200078ef802 */
[----:B------:R-:W-:Y:S06]  /*0be0*/  BRA `(.L_x_10) ;  /* 0x0000000000047947 */ /* 0x000fec0003800000 */
.L_x_11:
[----:B------:R0:W1:Y:S02]  /*0bf0*/  MUFU.RCP R7, R2 ;  /* 0x0000000200077308 */ /* 0x0000640000001000 */
.L_x_10:
[----:B------:R-:W-:Y:S05]  /*0c00*/  BSYNC.RECONVERGENT B1 ;  /* 0x0000000000017941 */ /* 0x000fea0003800200 */
.L_x_8:
[----:B------:R-:W-:-:S04]  /*0c10*/  MOV R9, 0x0 ;  /* 0x0000000000097802 */ /* 0x000fc80000000f00 */
[----:B01----:R-:W-:Y:S05]  /*0c20*/  RET.REL.NODEC R8 `(sedenion_normalize_f32) ;  /* 0xfffffff008f47950 */ /* 0x003fea0003c3ffff */
        .weak           $__internal_1_$__cuda_sm20_sqrt_rn_f32_slowpath
        .type           $__internal_1_$__cuda_sm20_sqrt_rn_f32_slowpath,@function
        .size           $__internal_1_$__cuda_sm20_sqrt_rn_f32_slowpath,(.L_x_76 - $__internal_1_$__cuda_sm20_sqrt_rn_f32_slowpath)
$__internal_1_$__cuda_sm20_sqrt_rn_f32_slowpath:
[----:B------:R-:W-:-:S13]  /*0c30*/  LOP3.LUT P0, RZ, R2, 0x7fffffff, RZ, 0xc0, !PT ;  /* 0x7fffffff02ff7812 */ /* 0x000fda000780c0ff */
[----:B------:R-:W-:Y:S01]  /*0c40*/  @!P0 MOV R3, R2 ;  /* 0x0000000200038202 */ /* 0x000fe20000000f00 */
[----:B------:R-:W-:Y:S06]  /*0c50*/  @!P0 BRA `(.L_x_12) ;  /* 0x0000000000408947 */ /* 0x000fec0003800000 */
[----:B------:R-:W-:-:S13]  /*0c60*/  FSETP.GEU.FTZ.AND P0, PT, R2, RZ, PT ;  /* 0x000000ff0200720b */ /* 0x000fda0003f1e000 */
[----:B------:R-:W-:Y:S01]  /*0c70*/  @!P0 MOV R3, 0x7fffffff ;  /* 0x7fffffff00038802 */ /* 0x000fe20000000f00 */
[----:B------:R-:W-:Y:S06]  /*0c80*/  @!P0 BRA `(.L_x_12) ;  /* 0x0000000000348947 */ /* 0x000fec0003800000 */
[----:B------:R-:W-:-:S13]  /*0c90*/  FSETP.GTU.FTZ.AND P0, PT, |R2|, +INF , PT ;  /* 0x7f8000000200780b */ /* 0x000fda0003f1c200 */
[----:B------:R-:W-:Y:S01]  /*0ca0*/  @P0 FADD.FTZ R3, R2, 1 ;  /* 0x3f80000002030421 */ /* 0x000fe20000010000 */
[----:B------:R-:W-:Y:S06]  /*0cb0*/  @P0 BRA `(.L_x_12) ;  /* 0x0000000000280947 */ /* 0x000fec0003800000 */
[----:B------:R-:W-:-:S13]  /*0cc0*/  FSETP.NEU.FTZ.AND P0, PT, |R2|, +INF , PT ;  /* 0x7f8000000200780b */ /* 0x000fda0003f1d200 */
[----:B------:R-:W-:-:S04]  /*0cd0*/  @P0 FFMA R7, R2, 1.84467440737095516160e+19, RZ ;  /* 0x5f80000002070823 */ /* 0x000fc800000000ff */
[----:B------:R-:W0:Y:S02]  /*0ce0*/  @P0 MUFU.RSQ R8, R7 ;  /* 0x0000000700080308 */ /* 0x000e240000001400 */
[----:B0-----:R-:W-:Y:S01]  /*0cf0*/  @P0 FMUL.FTZ R10, R7, R8 ;  /* 0x00000008070a0220 */ /* 0x001fe20000410000 */
[----:B------:R-:W-:-:S03]  /*0d00*/  @P0 FMUL.FTZ R8, R8, 0.5 ;  /* 0x3f00000008080820 */ /* 0x000fc60000410000 */
[----:B------:R-:W-:-:S04]  /*0d10*/  @P0 FADD.FTZ R3, -R10, -RZ ;  /* 0x800000ff0a030221 */ /* 0x000fc80000010100 */
[----:B------:R-:W-:Y:S01]  /*0d20*/  @P0 FFMA R9, R10, R3, R7 ;  /* 0x000000030a090223 */ /* 0x000fe20000000007 */
[----:B------:R-:W-:-:S03]  /*0d30*/  @!P0 MOV R3, R2 ;  /* 0x0000000200038202 */ /* 0x000fc60000000f00 */
[----:B------:R-:W-:-:S04]  /*0d40*/  @P0 FFMA R8, R9, R8, R10 ;  /* 0x0000000809080223 */ /* 0x000fc8000000000a */
[----:B------:R-:W-:-:S07]  /*0d50*/  @P0 FMUL.FTZ R3, R8, 2.3283064365386962891e-10 ;  /* 0x2f80000008030820 */ /* 0x000fce0000410000 */
.L_x_12:
[----:B------:R-:W-:Y:S01]  /*0d60*/  MOV R7, R3 ;  /* 0x0000000300077202 */ /* 0x000fe20000000f00 */
[----:B------:R-:W-:Y:S01]  /*0d70*/  HFMA2 R3, -RZ, RZ, 0, 0 ;  /* 0x00000000ff037431 */ /* 0x000fe200000001ff */
[----:B------:R-:W-:-:S04]  /*0d80*/  MOV R2, R11 ;  /* 0x0000000b00027202 */ /* 0x000fc80000000f00 */
[----:B------:R-:W-:Y:S05]  /*0d90*/  RET.REL.NODEC R2 `(sedenion_normalize_f32) ;  /* 0xfffffff002987950 */ /* 0x000fea0003c3ffff */
.L_x_13:
        /* <DEDUP_REMOVED lines=14> */
.L_x_76:


//--------------------- .text.sedenion_norm_f32   --------------------------
	.section	.text.sedenion_norm_f32,"ax",@progbits
	.align	128
        .global         sedenion_norm_f32
        .type           sedenion_norm_f32,@function
        .size           sedenion_norm_f32,(.L_x_77 - sedenion_norm_f32)
        .other          sedenion_norm_f32,@"STO_CUDA_ENTRY STV_DEFAULT"
sedenion_norm_f32:
.text.sedenion_norm_f32:
        /* <DEDUP_REMOVED lines=50> */
[----:B------:R-:W-:Y:S05]  /*0320*/  CALL.REL.NOINC `($__internal_2_$__cuda_sm20_sqrt_rn_f32_slowpath) ;  /* 0x00000000002c7944 */ /* 0x000fea0003c00000 */
[----:B------:R-:W-:Y:S01]  /*0330*/  MOV R7, R3 ;  /* 0x0000000300077202 */ /* 0x000fe20000000f00 */
[----:B------:R-:W-:Y:S06]  /*0340*/  BRA `(.L_x_16) ;  /* 0x0000000000107947 */ /* 0x000fec0003800000 */
.L_x_15:
[----:B------:R-:W-:Y:S01]  /*0350*/  FMUL.FTZ R7, R0, R3 ;  /* 0x0000000300077220 */ /* 0x000fe20000410000 */
[----:B------:R-:W-:-:S03]  /*0360*/  FMUL.FTZ R3, R3, 0.5 ;  /* 0x3f00000003037820 */ /* 0x000fc60000410000 */
[----:B------:R-:W-:-:S04]  /*0370*/  FFMA R0, -R7, R7, R0 ;  /* 0x0000000707007223 */ /* 0x000fc80000000100 */
[----:B------:R-:W-:-:S07]  /*0380*/  FFMA R7, R0, R3, R7 ;  /* 0x0000000300077223 */ /* 0x000fce0000000007 */
.L_x_16:
[----:B------:R-:W-:Y:S05]  /*0390*/  BSYNC.RECONVERGENT B0 ;  /* 0x0000000000007941 */ /* 0x000fea0003800200 */
.L_x_14:
[----:B------:R-:W0:Y:S02]  /*03a0*/  LDC.64 R4, c[0x0][0x380] ;  /* 0x0000e000ff047b82 */ /* 0x000e240000000a00 */
[----:B0-----:R-:W-:-:S05]  /*03b0*/  IMAD.WIDE R2, R2, 0x4, R4 ;  /* 0x0000000402027825 */ /* 0x001fca00078e0204 */
[----:B------:R-:W-:Y:S01]  /*03c0*/  STG.E desc[UR4][R2.64], R7 ;  /* 0x0000000702007986 */ /* 0x000fe2000c101904 */
[----:B------:R-:W-:Y:S05]  /*03d0*/  EXIT ;  /* 0x000000000000794d */ /* 0x000fea0003800000 */
        .weak           $__internal_2_$__cuda_sm20_sqrt_rn_f32_slowpath
        .type           $__internal_2_$__cuda_sm20_sqrt_rn_f32_slowpath,@function
        .size           $__internal_2_$__cuda_sm20_sqrt_rn_f32_slowpath,(.L_x_77 - $__internal_2_$__cuda_sm20_sqrt_rn_f32_slowpath)
$__internal_2_$__cuda_sm20_sqrt_rn_f32_slowpath:
        /* <DEDUP_REMOVED lines=13> */
[----:B------:R-:W-:Y:S01]  /*04b0*/  @P0 FMUL.FTZ R7, R3, 0.5 ;  /* 0x3f00000003070820 */ /* 0x000fe20000410000 */
[----:B------:R-:W-:Y:S02]  /*04c0*/  @!P0 MOV R3, R0 ;  /* 0x0000000000038202 */ /* 0x000fe40000000f00 */
[----:B------:R-:W-:-:S04]  /*04d0*/  @P0 FADD.FTZ R6, -R5, -RZ ;  /* 0x800000ff05060221 */ /* 0x000fc80000010100 */
[----:B------:R-:W-:-:S04]  /*04e0*/  @P0 FFMA R6, R5, R6, R4 ;  /* 0x0000000605060223 */ /* 0x000fc80000000004 */
[----:B------:R-:W-:-:S04]  /*04f0*/  @P0 FFMA R6, R6, R7, R5 ;  /* 0x0000000706060223 */ /* 0x000fc80000000005 */
[----:B------:R-:W-:-:S07]  /*0500*/  @P0 FMUL.FTZ R3, R6, 2.3283064365386962891e-10 ;  /* 0x2f80000006030820 */ /* 0x000fce0000410000 */
.L_x_17:
[----:B------:R-:W-:Y:S01]  /*0510*/  HFMA2 R5, -RZ, RZ, 0, 0 ;  /* 0x00000000ff057431 */ /* 0x000fe200000001ff */
[----:B------:R-:W-:-:S04]  /*0520*/  MOV R4, R8 ;  /* 0x0000000800047202 */ /* 0x000fc80000000f00 */
[----:B------:R-:W-:Y:S05]  /*0530*/  RET.REL.NODEC R4 `(sedenion_norm_f32) ;  /* 0xfffffff804b07950 */ /* 0x000fea0003c3ffff */
.L_x_18:
        /* <DEDUP_REMOVED lines=12> */
.L_x_77:


//--------------------- .text.sedenion_norm_sq_f32 --------------------------
	.section	.text.sedenion_norm_sq_f32,"ax",@progbits
	.align	128
        .global         sedenion_norm_sq_f32
        .type           sedenion_norm_sq_f32,@function
        .size           sedenion_norm_sq_f32,(.L_x_86 - sedenion_norm_sq_f32)
        .other          sedenion_norm_sq_f32,@"STO_CUDA_ENTRY STV_DEFAULT"
sedenion_norm_sq_f32:
.text.sedenion_norm_sq_f32:
        /* <DEDUP_REMOVED lines=28> */
[----:B--2---:R-:W-:-:S04]  /*01c0*/  FFMA R0, R0, R0, RZ ;  /* 0x0000000000007223 */ /* 0x004fc800000000ff */
[----:B---3--:R-:W-:Y:S02]  /*01d0*/  FFMA R0, R13, R13, R0 ;  /* 0x0000000d0d007223 */ /* 0x008fe40000000000 */
[----:B------:R-:W0:Y:S02]  /*01e0*/  LDC.64 R12, c[0x0][0x380] ;  /* 0x0000e000ff0c7b82 */ /* 0x000e240000000a00 */
[----:B----4-:R-:W-:-:S04]  /*01f0*/  FFMA R0, R15, R15, R0 ;  /* 0x0000000f0f007223 */ /* 0x010fc80000000000 */
[----:B-----5:R-:W-:-:S04]  /*0200*/  FFMA R0, R17, R17, R0 ;  /* 0x0000001111007223 */ /* 0x020fc80000000000 */
[----:B------:R-:W-:-:S04]  /*0210*/  FFMA R0, R19, R19, R0 ;  /* 0x0000001313007223 */ /* 0x000fc80000000000 */
[----:B------:R-:W-:-:S04]  /*0220*/  FFMA R0, R21, R21, R0 ;  /* 0x0000001515007223 */ /* 0x000fc80000000000 */
[----:B------:R-:W-:-:S04]  /*0230*/  FFMA R0, R23, R23, R0 ;  /* 0x0000001717007223 */ /* 0x000fc80000000000 */
[----:B------:R-:W-:Y:S01]  /*0240*/  FFMA R0, R25, R25, R0 ;  /* 0x0000001919007223 */ /* 0x000fe20000000000 */
[----:B0-----:R-:W-:-:S04]  /*0250*/  IMAD.WIDE R12, R4, 0x4, R12 ;  /* 0x00000004040c7825 */ /* 0x001fc800078e020c */
[----:B------:R-:W-:-:S04]  /*0260*/  FFMA R0, R27, R27, R0 ;  /* 0x0000001b1b007223 */ /* 0x000fc80000000000 */
[----:B------:R-:W-:-:S04]  /*0270*/  FFMA R11, R11, R11, R0 ;  /* 0x0000000b0b0b7223 */ /* 0x000fc80000000000 */
[----:B------:R-:W-:-:S04]  /*0280*/  FFMA R10, R10, R10, R11 ;  /* 0x0000000a0a0a7223 */ /* 0x000fc8000000000b */
[----:B------:R-:W-:-:S04]  /*0290*/  FFMA R9, R9, R9, R10 ;  /* 0x0000000909097223 */ /* 0x000fc8000000000a */
[----:B------:R-:W-:-:S04]  /*02a0*/  FFMA R8, R8, R8, R9 ;  /* 0x0000000808087223 */ /* 0x000fc80000000009 */
[----:B------:R-:W-:-:S04]  /*02b0*/  FFMA R7, R7, R7, R8 ;  /* 0x0000000707077223 */ /* 0x000fc80000000008 */
[----:B------:R-:W-:-:S04]  /*02c0*/  FFMA R6, R6, R6, R7 ;  /* 0x0000000606067223 */ /* 0x000fc80000000007 */
[----:B------:R-:W-:-:S05]  /*02d0*/  FFMA R5, R5, R5, R6 ;  /* 0x0000000505057223 */ /* 0x000fca0000000006 */
[----:B------:R-:W-:Y:S01]  /*02e0*/  STG.E desc[UR4][R12.64], R5 ;  /* 0x000000050c007986 */ /* 0x000fe2000c101904 */
[----:B------:R-:W-:Y:S05]  /*02f0*/  EXIT ;  /* 0x000000000000794d */ /* 0x000fea0003800000 */
.L_x_19:
        /* <DEDUP_REMOVED lines=16> */
.L_x_86:


//--------------------- .text.sedenion_conjugate_f32 --------------------------
	.section	.text.sedenion_conjugate_f32,"ax",@progbits
	.align	128
        .global         sedenion_conjugate_f32
        .type           sedenion_conjugate_f32,@function
        .size           sedenion_conjugate_f32,(.L_x_87 - sedenion_conjugate_f32)
        .other          sedenion_conjugate_f32,@"STO_CUDA_ENTRY STV_DEFAULT"
sedenion_conjugate_f32:
.text.sedenion_conjugate_f32:
[----:B------:R-:W-:Y:S01]  /*0000*/  LDC R1, c[0x0][0x37c] ;  /* 0x0000df00ff017b82 */ /* 0x000fe20000000800 */
[----:B------:R-:W0:Y:S07]  /*0010*/  S2R R0, SR_TID.X ;  /* 0x0000000000007919 */ /* 0x000e2e0000002100 */
[----:B------:R-:W0:Y:S01]  /*0020*/  S2UR UR5, SR_CTAID.X ;  /* 0x00000000000579c3 */ /* 0x000e220000002500 */
[----:B------:R-:W1:Y:S07]  /*0030*/  LDCU UR4, c[0x0][0x390] ;  /* 0x00007200ff0477ac */ /* 0x000e6e0008000800 */
[----:B------:R-:W0:Y:S01]  /*0040*/  LDC R7, c[0x0][0x360] ;  /* 0x0000d800ff077b82 */ /* 0x000e220000000800 */
[----:B-1----:R-:W-:Y:S01]  /*0050*/  USHF.L.U32 UR4, UR4, 0x4, URZ ;  /* 0x0000000404047899 */ /* 0x002fe200080006ff */
[----:B0-----:R-:W-:-:S05]  /*0060*/  IMAD R7, R7, UR5, R0 ;  /* 0x0000000507077c24 */ /* 0x001fca000f8e0200 */
[----:B------:R-:W-:-:S13]  /*0070*/  ISETP.GE.AND P0, PT, R7, UR4, PT ;  /* 0x0000000407007c0c */ /* 0x000fda000bf06270 */
[----:B------:R-:W-:Y:S05]  /*0080*/  @P0 EXIT ;  /* 0x000000000000094d */ /* 0x000fea0003800000 */
[----:B------:R-:W0:Y:S01]  /*0090*/  LDC.64 R2, c[0x0][0x388] ;  /* 0x0000e200ff027b82 */ /* 0x000e220000000a00 */
[----:B------:R-:W1:Y:S07]  /*00a0*/  LDCU.64 UR4, c[0x0][0x358] ;  /* 0x00006b00ff0477ac */ /* 0x000e6e0008000a00 */
[----:B------:R-:W2:Y:S01]  /*00b0*/  LDC.64 R4, c[0x0][0x380] ;  /* 0x0000e000ff047b82 */ /* 0x000ea20000000a00 */
[----:B0-----:R-:W-:-:S06]  /*00c0*/  IMAD.WIDE R2, R7, 0x4, R2 ;  /* 0x0000000407027825 */ /* 0x001fcc00078e0202 */
[----:B-1----:R-:W3:Y:S01]  /*00d0*/  LDG.E R2, desc[UR4][R2.64] ;  /* 0x0000000402027981 */ /* 0x002ee2000c1e1900 */
[C---:B------:R-:W-:Y:S01]  /*00e0*/  LOP3.LUT P0, RZ, R7.reuse, 0xf, RZ, 0xc0, !PT ;  /* 0x0000000f07ff7812 */ /* 0x040fe2000780c0ff */
[----:B--2---:R-:W-:-:S12]  /*00f0*/  IMAD.WIDE R4, R7, 0x4, R4 ;  /* 0x0000000407047825 */ /* 0x004fd800078e0204 */
[----:B---3--:R-:W-:-:S05]  /*0100*/  @P0 FADD R2, -R2, -RZ ;  /* 0x800000ff02020221 */ /* 0x008fca0000000100 */
[----:B------:R-:W-:Y:S01]  /*0110*/  STG.E desc[UR4][R4.64], R2 ;  /* 0x0000000204007986 */ /* 0x000fe2000c101904 */
[----:B------:R-:W-:Y:S05]  /*0120*/  EXIT ;  /* 0x000000000000794d */ /* 0x000fea0003800000 */
.L_x_20:
        /* <DEDUP_REMOVED lines=13> */
.L_x_87:


//--------------------- .text.sedenion_scale_f32  --------------------------
	.section	.text.sedenion_scale_f32,"ax",@progbits
	.align	128
        .global         sedenion_scale_f32
        .type           sedenion_scale_f32,@function
        .size           sedenion_scale_f32,(.L_x_88 - sedenion_scale_f32)
        .other          sedenion_scale_f32,@"STO_CUDA_ENTRY STV_DEFAULT"
sedenion_scale_f32:
.text.sedenion_scale_f32:
        /* <DEDUP_REMOVED lines=10> */
[----:B------:R-:W1:Y:S01]  /*00a0*/  LDCU.64 UR4, c[0x0][0x358] ;  /* 0x00006b00ff0477ac */ /* 0x000e620008000a00 */
[----:B------:R-:W2:Y:S06]  /*00b0*/  LDCU UR6, c[0x0][0x390] ;  /* 0x00007200ff0677ac */ /* 0x000eac0008000800 */
[----:B------:R-:W3:Y:S01]  /*00c0*/  LDC.64 R4, c[0x0][0x380] ;  /* 0x0000e000ff047b82 */ /* 0x000ee20000000a00 */
[----:B0-----:R-:W-:-:S06]  /*00d0*/  IMAD.WIDE R2, R7, 0x4, R2 ;  /* 0x0000000407027825 */ /* 0x001fcc00078e0202 */
[----:B-1----:R-:W2:Y:S01]  /*00e0*/  LDG.E R2, desc[UR4][R2.64] ;  /* 0x0000000402027981 */ /* 0x002ea2000c1e1900 */
[----:B---3--:R-:W-:-:S04]  /*00f0*/  IMAD.WIDE R4, R7, 0x4, R4 ;  /* 0x0000000407047825 */ /* 0x008fc800078e0204 */
[----:B--2---:R-:W-:-:S05]  /*0100*/  FMUL R7, R2, UR6 ;  /* 0x0000000602077c20 */ /* 0x004fca0008400000 */
[----:B------:R-:W-:Y:S01]  /*0110*/  STG.E desc[UR4][R4.64], R7 ;  /* 0x0000000704007986 */ /* 0x000fe2000c101904 */
[----:B------:R-:W-:Y:S05]  /*0120*/  EXIT ;  /* 0x000000000000794d */ /* 0x000fea0003800000 */
.L_x_21:
        /* <DEDUP_REMOVED lines=13> */
.L_x_88:


//--------------------- .text.sedenion_neg_f32    --------------------------
	.section	.text.sedenion_neg_f32,"ax",@progbits
	.align	128
        .global         sedenion_neg_f32
        .type           sedenion_neg_f32,@function
        .size           sedenion_neg_f32,(.L_x_89 - sedenion_neg_f32)
        .other          sedenion_neg_f32,@"STO_CUDA_ENTRY STV_DEFAULT"
sedenion_neg_f32:
.text.sedenion_neg_f32:
        /* <DEDUP_REMOVED lines=14> */
[----:B--2---:R-:W-:-:S04]  /*00e0*/  IMAD.WIDE R4, R7, 0x4, R4 ;  /* 0x0000000407047825 */ /* 0x004fc800078e0204 */
[----:B---3--:R-:W-:-:S05]  /*00f0*/  FADD R7, -R2, -RZ ;  /* 0x800000ff02077221 */ /* 0x008fca0000000100 */
[----:B------:R-:W-:Y:S01]  /*0100*/  STG.E desc[UR4][R4.64], R7 ;  /* 0x0000000704007986 */ /* 0x000fe2000c101904 */
[----:B------:R-:W-:Y:S05]  /*0110*/  EXIT ;  /* 0x000000000000794d */ /* 0x000fea0003800000 */
.L_x_22:
        /* <DEDUP_REMOVED lines=14> */
.L_x_89:


//--------------------- .text.sedenion_sub_f32    --------------------------
	.section	.text.sedenion_sub_f32,"ax",@progbits
	.align	128
        .global         sedenion_sub_f32
        .type           sedenion_sub_f32,@function
        .size           sedenion_sub_f32,(.L_x_90 - sedenion_sub_f32)
        .other          sedenion_sub_f32,@"STO_CUDA_ENTRY STV_DEFAULT"
sedenion_sub_f32:
.text.sedenion_sub_f32:
        /* <DEDUP_REMOVED lines=11> */
[----:B------:R-:W2:Y:S08]  /*00b0*/  LDC.64 R4, c[0x0][0x390] ;  /* 0x0000e400ff047b82 */ /* 0x000eb00000000a00 */
[----:B------:R-:W3:Y:S01]  /*00c0*/  LDC.64 R6, c[0x0][0x380] ;  /* 0x0000e000ff067b82 */ /* 0x000ee20000000a00 */
[----:B0-----:R-:W-:-:S06]  /*00d0*/  IMAD.WIDE R2, R9, 0x4, R2 ;  /* 0x0000000409027825 */ /* 0x001fcc00078e0202 */
[----:B-1----:R-:W4:Y:S01]  /*00e0*/  LDG.E R2, desc[UR4][R2.64] ;  /* 0x0000000402027981 */ /* 0x002f22000c1e1900 */
[----:B--2---:R-:W-:-:S06]  /*00f0*/  IMAD.WIDE R4, R9, 0x4, R4 ;  /* 0x0000000409047825 */ /* 0x004fcc00078e0204 */
[----:B------:R-:W4:Y:S01]  /*0100*/  LDG.E R5, desc[UR4][R4.64] ;  /* 0x0000000404057981 */ /* 0x000f22000c1e1900 */
[----:B---3--:R-:W-:-:S04]  /*0110*/  IMAD.WIDE R6, R9, 0x4, R6 ;  /* 0x0000000409067825 */ /* 0x008fc800078e0206 */
[----:B----4-:R-:W-:-:S05]  /*0120*/  FADD R9, R2, -R5 ;  /* 0x8000000502097221 */ /* 0x010fca0000000000 */
[----:B------:R-:W-:Y:S01]  /*0130*/  STG.E desc[UR4][R6.64], R9 ;  /* 0x0000000906007986 */ /* 0x000fe2000c101904 */
[----:B------:R-:W-:Y:S05]  /*0140*/  EXIT ;  /* 0x000000000000794d */ /* 0x000fea0003800000 */
.L_x_23:
        /* <DEDUP_REMOVED lines=11> */
.L_x_90:


//--------------------- .text.sedenion_add_f32    --------------------------
	.section	.text.sedenion_add_f32,"ax",@progbits
	.align	128
        .global         sedenion_add_f32
        .type           sedenion_add_f32,@function
        .size           sedenion_add_f32,(.L_x_91 - sedenion_add_f32)
        .other          sedenion_add_f32,@"STO_CUDA_ENTRY STV_DEFAULT"
sedenion_add_f32:
.text.sedenion_add_f32:
        /* <DEDUP_REMOVED lines=18> */
[----:B----4-:R-:W-:-:S05]  /*0120*/  FADD R9, R2, R5 ;  /* 0x0000000502097221 */ /* 0x010fca0000000000 */
[----:B------:R-:W-:Y:S01]  /*0130*/  STG.E desc[UR4][R6.64], R9 ;  /* 0x0000000906007986 */ /* 0x000fe2000c101904 */
[----:B------:R-:W-:Y:S05]  /*0140*/  EXIT ;  /* 0x000000000000794d */ /* 0x000fea0003800000 */
.L_x_24:
        /* <DEDUP_REMOVED lines=11> */
.L_x_91:


//--------------------- .text.sedenion_mul_f32    --------------------------
	.section	.text.sedenion_mul_f32,"ax",@progbits
	.align	128
        .global         sedenion_mul_f32
        .type           sedenion_mul_f32,@function
        .size           sedenion_mul_f32,(.L_x_92 - sedenion_mul_f32)
        .other          sedenion_mul_f32,@"STO_CUDA_ENTRY STV_DEFAULT"
sedenion_mul_f32:
.text.sedenion_mul_f32:
        /* <DEDUP_REMOVED lines=8> */
[----:B------:R-:W0:Y:S01]  /*0080*/  LDC R12, c[0x0][0x360] ;  /* 0x0000d800ff0c7b82 */ /* 0x000e220000000800 */
[----:B------:R-:W1:Y:S07]  /*0090*/  LDCU.64 UR4, c[0x0][0x358] ;  /* 0x00006b00ff0477ac */ /* 0x000e6e0008000a00 */
[----:B------:R-:W2:Y:S08]  /*00a0*/  LDC.64 R36, c[0x0][0x388] ;  /* 0x0000e200ff247b82 */ /* 0x000eb00000000a00 */
[----:B------:R-:W3:Y:S01]  /*00b0*/  LDC.64 R2, c[0x0][0x390] ;  /* 0x0000e400ff027b82 */ /* 0x000ee20000000a00 */
[----:B0-----:R-:W-:-:S05]  /*00c0*/  IMAD R12, R12, UR6, R5 ;  /* 0x000000060c0c7c24 */ /* 0x001fca000f8e0205 */
[----:B------:R-:W-:-:S05]  /*00d0*/  SHF.L.U32 R12, R12, 0x4, RZ ;  /* 0x000000040c0c7819 */ /* 0x000fca00000006ff */
[----:B--2---:R-:W-:-:S05]  /*00e0*/  IMAD.WIDE R36, R12, 0x4, R36 ;  /* 0x000000040c247825 */ /* 0x004fca00078e0224 */
[----:B-1----:R-:W2:Y:S01]  /*00f0*/  LDG.E R6, desc[UR4][R36.64+0x24] ;  /* 0x0000240424067981 */ /* 0x002ea2000c1e1900 */
[----:B---3--:R-:W-:-:S03]  /*0100*/  IMAD.WIDE R2, R12, 0x4, R2 ;  /* 0x000000040c027825 */ /* 0x008fc600078e0202 */
[----:B------:R-:W3:Y:S04]  /*0110*/  LDG.E R30, desc[UR4][R36.64+0x20] ;  /* 0x00002004241e7981 */ /* 0x000ee8000c1e1900 */
[----:B------:R-:W2:Y:S04]  /*0120*/  LDG.E R45, desc[UR4][R2.64+0x24] ;  /* 0x00002404022d7981 */ /* 0x000ea8000c1e1900 */
        /* <DEDUP_REMOVED lines=28> */
[----:B------:R0:W5:Y:S01]  /*02f0*/  LDG.E R37, desc[UR4][R2.64+0x3c] ;  /* 0x00003c0402257981 */ /* 0x000162000c1e1900 */
[-C--:B--2---:R-:W-:Y:S01]  /*0300*/  FMUL R49, R6, R45.reuse ;  /* 0x0000002d06317220 */ /* 0x084fe20000400000 */
[-C--:B---3--:R-:W-:Y:S01]  /*0310*/  FMUL R51, R30, R45.reuse ;  /* 0x0000002d1e337220 */ /* 0x088fe20000400000 */
[-C--:B----4-:R-:W-:Y:S01]  /*0320*/  FMUL R48, R28, R45.reuse ;  /* 0x0000002d1c307220 */ /* 0x090fe20000400000 */
[-C--:B-----5:R-:W-:Y:S01]  /*0330*/  FMUL R50, R4, R45.reuse ;  /* 0x0000002d04327220 */ /* 0x0a0fe20000400000 */
[-C--:B------:R-:W-:Y:S01]  /*0340*/  FMUL R52, R0, R45.reuse ;  /* 0x0000002d00347220 */ /* 0x080fe20000400000 */
        /* <DEDUP_REMOVED lines=10> */
[----:B------:R-:W-:Y:S01]  /*03f0*/  FMUL R42, R26, R45 ;  /* 0x0000002d1a2a7220 */ /* 0x000fe20000400000 */
[-C--:B------:R-:W-:Y:S01]  /*0400*/  FFMA R40, R30, R38.reuse, R49 ;  /* 0x000000261e287223 */ /* 0x080fe20000000031 */
[-C--:B------:R-:W-:Y:S01]  /*0410*/  FFMA R36, R6, R38.reuse, -R51 ;  /* 0x0000002606247223 */ /* 0x080fe20000000833 */
[-C--:B------:R-:W-:Y:S01]  /*0420*/  FFMA R49, R4, R38.reuse, R48 ;  /* 0x0000002604317223 */ /* 0x080fe20000000030 */
[-C--:B------:R-:W-:Y:S01]  /*0430*/  FFMA R51, R28, R38.reuse, -R50 ;  /* 0x000000261c337223 */ /* 0x080fe20000000832 */
[-C--:B------:R-:W-:Y:S01]  /*0440*/  FFMA R45, R8, R38.reuse, -R52 ;  /* 0x00000026082d7223 */ /* 0x080fe20000000834 */
[-C--:B------:R-:W-:Y:S01]  /*0450*/  FFMA R47, R10, R38.reuse, -R47 ;  /* 0x000000260a2f7223 */ /* 0x080fe2000000082f */
[-C--:B------:R-:W-:Y:S01]  /*0460*/  FFMA R33, R32, R38.reuse, R33 ;  /* 0x0000002620217223 */ /* 0x080fe20000000021 */
[-C--:B------:R-:W-:Y:S01]  /*0470*/  FFMA R31, R0, R38.reuse, R31 ;  /* 0x00000026001f7223 */ /* 0x080fe2000000001f */
[-C--:B0-----:R-:W-:Y:S01]  /*0480*/  FFMA R2, R14, R38.reuse, -R46 ;  /* 0x000000260e027223 */ /* 0x081fe2000000082e */
[-C--:B------:R-:W-:Y:S01]  /*0490*/  FFMA R3, R16, R38.reuse, R44 ;  /* 0x0000002610037223 */ /* 0x080fe2000000002c */
[-C--:B------:R-:W-:Y:S01]  /*04a0*/  FFMA R29, R18, R38.reuse, -R29 ;  /* 0x00000026121d7223 */ /* 0x080fe2000000081d */
[-C--:B------:R-:W-:Y:S01]  /*04b0*/  FFMA R35, R20, R38.reuse, R35 ;  /* 0x0000002614237223 */ /* 0x080fe20000000023 */
[-C--:B------:R-:W-:Y:S01]  /*04c0*/  FFMA R27, R22, R38.reuse, -R27 ;  /* 0x00000026161b7223 */ /* 0x080fe2000000081b */
[-C--:B------:R-:W-:Y:S01]  /*04d0*/  FFMA R39, R24, R38.reuse, R39 ;  /* 0x0000002618277223 */ /* 0x080fe20000000027 */
[-C--:B------:R-:W-:Y:S01]  /*04e0*/  FFMA R41, R26, R38.reuse, R41 ;  /* 0x000000261a297223 */ /* 0x080fe20000000029 */
[----:B------:R-:W-:Y:S01]  /*04f0*/  FFMA R38, R34, R38, -R42 ;  /* 0x0000002622267223 */ /* 0x000fe2000000082a */
[-C--:B------:R-:W-:Y:S01]  /*0500*/  FFMA R40, R4, R53.reuse, R40 ;  /* 0x0000003504287223 */ /* 0x080fe20000000028 */
[-C--:B------:R-:W-:Y:S01]  /*0510*/  FFMA R36, -R28, R53.reuse, R36 ;  /* 0x000000351c247223 */ /* 0x080fe20000000124 */
[-C--:B------:R-:W-:Y:S01]  /*0520*/  FFMA R49, -R30, R53.reuse, R49 ;  /* 0x000000351e317223 */ /* 0x080fe20000000131 */
[-C--:B------:R-:W-:Y:S01]  /*0530*/  FFMA R51, R6, R53.reuse, R51 ;  /* 0x0000003506337223 */ /* 0x080fe20000000033 */
[-C--:B------:R-:W-:Y:S01]  /*0540*/  FFMA R45, R32, R53.reuse, R45 ;  /* 0x00000035202d7223 */ /* 0x080fe2000000002d */
[-C--:B------:R-:W-:Y:S01]  /*0550*/  FFMA R47, -R0, R53.reuse, R47 ;  /* 0x00000035002f7223 */ /* 0x080fe2000000012f */
[-C--:B------:R-:W-:Y:S01]  /*0560*/  FFMA R33, -R8, R53.reuse, R33 ;  /* 0x0000003508217223 */ /* 0x080fe20000000121 */
[-C--:B------:R-:W-:Y:S01]  /*0570*/  FFMA R31, R10, R53.reuse, R31 ;  /* 0x000000350a1f7223 */ /* 0x080fe2000000001f */
[-C--:B------:R-:W-:Y:S01]  /*0580*/  FFMA R2, -R18, R53.reuse, R2 ;  /* 0x0000003512027223 */ /* 0x080fe20000000102 */
[-C--:B------:R-:W-:Y:S01]  /*0590*/  FFMA R3, R20, R53.reuse, R3 ;  /* 0x0000003514037223 */ /* 0x080fe20000000003 */
[-C--:B------:R-:W-:Y:S01]  /*05a0*/  FFMA R29, R14, R53.reuse, R29 ;  /* 0x000000350e1d7223 */ /* 0x080fe2000000001d */
[-C--:B------:R-:W-:Y:S01]  /*05b0*/  FFMA R35, -R16, R53.reuse, R35 ;  /* 0x0000003510237223 */ /* 0x080fe20000000123 */
[-C--:B------:R-:W-:Y:S01]  /*05c0*/  FFMA R27, -R26, R53.reuse, R27 ;  /* 0x000000351a1b7223 */ /* 0x080fe2000000011b */
[-C--:B------:R-:W-:Y:S01]  /*05d0*/  FFMA R39, -R34, R53.reuse, R39 ;  /* 0x0000003522277223 */ /* 0x080fe20000000127 */
[-C--:B------:R-:W-:Y:S01]  /*05e0*/  FFMA R41, R22, R53.reuse, R41 ;  /* 0x0000003516297223 */ /* 0x080fe20000000029 */
[----:B------:R-:W-:Y:S01]  /*05f0*/  FFMA R38, R24, R53, R38 ;  /* 0x0000003518267223 */ /* 0x000fe20000000026 */
[-C--:B------:R-:W-:Y:S01]  /*0600*/  FFMA R53, R28, R43.reuse, R40 ;  /* 0x0000002b1c357223 */ /* 0x080fe20000000028 */
[-C--:B------:R-:W-:Y:S01]  /*0610*/  FFMA R36, R4, R43.reuse, R36 ;  /* 0x0000002b04247223 */ /* 0x080fe20000000024 */
[-C--:B------:R-:W-:Y:S01]  /*0620*/  FFMA R49, -R6, R43.reuse, R49 ;  /* 0x0000002b06317223 */ /* 0x080fe20000000131 */
[-C--:B------:R-:W-:Y:S01]  /*0630*/  FFMA R51, -R30, R43.reuse, R51 ;  /* 0x0000002b1e337223 */ /* 0x080fe20000000133 */
[-C--:B------:R-:W-:Y:S01]  /*0640*/  FFMA R45, -R10, R43.reuse, R45 ;  /* 0x0000002b0a2d7223 */ /* 0x080fe2000000012d */
[-C--:B------:R-:W-:Y:S01]  /*0650*/  FFMA R47, R8, R43.reuse, R47 ;  /* 0x0000002b082f7223 */ /* 0x080fe2000000002f */
[-C--:B------:R-:W-:Y:S01]  /*0660*/  FFMA R33, -R0, R43.reuse, R33 ;  /* 0x0000002b00217223 */ /* 0x080fe20000000121 */
[-C--:B------:R-:W-:Y:S01]  /*0670*/  FFMA R31, R32, R43.reuse, R31 ;  /* 0x0000002b201f7223 */ /* 0x080fe2000000001f */
[-C--:B------:R-:W-:Y:S01]  /*0680*/  FFMA R2, -R20, R43.reuse, R2 ;  /* 0x0000002b14027223 */ /* 0x080fe20000000102 */
[-C--:B------:R-:W-:Y:S01]  /*0690*/  FFMA R3, -R18, R43.reuse, R3 ;  /* 0x0000002b12037223 */ /* 0x080fe20000000103 */
[-C--:B------:R-:W-:Y:S01]  /*06a0*/  FFMA R29, R16, R43.reuse, R29 ;  /* 0x0000002b101d7223 */ /* 0x080fe2000000001d */
[-C--:B------:R-:W-:Y:S01]  /*06b0*/  FFMA R35, R14, R43.reuse, R35 ;  /* 0x0000002b0e237223 */ /* 0x080fe20000000023 */
[-C--:B------:R-:W-:Y:S01]  /*06c0*/  FFMA R27, -R34, R43.reuse, R27 ;  /* 0x0000002b221b7223 */ /* 0x080fe2000000011b */
[-C--:B------:R-:W-:Y:S01]  /*06d0*/  FFMA R39, R26, R43.reuse, R39 ;  /* 0x0000002b1a277223 */ /* 0x080fe20000000027 */
[-C--:B------:R-:W-:Y:S01]  /*06e0*/  FFMA R41, -R24, R43.reuse, R41 ;  /* 0x0000002b18297223 */ /* 0x080fe20000000129 */
[----:B------:R-:W-:Y:S01]  /*06f0*/  FFMA R43, R22, R43, R38 ;  /* 0x0000002b162b7223 */ /* 0x000fe20000000026 */
[-C--:B------:R-:W-:Y:S01]  /*0700*/  FMUL R38, R16, R19.reuse ;  /* 0x0000001310267220 */ /* 0x080fe20000400000 */
[----:B------:R-:W-:-:S03]  /*0710*/  FMUL R40, R14, R19 ;  /* 0x000000130e287220 */ /* 0x000fc60000400000 */
[-C--:B------:R-:W-:Y:S01]  /*0720*/  FFMA R38, R14, R17.reuse, -R38 ;  /* 0x000000110e267223 */ /* 0x080fe20000000826 */
[----:B------:R-:W-:-:S03]  /*0730*/  FFMA R40, R16, R17, R40 ;  /* 0x0000001110287223 */ /* 0x000fc60000000028 */
[C---:B------:R-:W-:Y:S01]  /*0740*/  FFMA R38, -R18.reuse, R21, R38 ;  /* 0x0000001512267223 */ /* 0x040fe20000000126 */
[----:B------:R-:W-:-:S03]  /*0750*/  FFMA R40, R18, R23, R40 ;  /* 0x0000001712287223 */ /* 0x000fc60000000028 */
[C---:B------:R-:W-:Y:S01]  /*0760*/  FFMA R38, -R20.reuse, R23, R38 ;  /* 0x0000001714267223 */ /* 0x040fe20000000126 */
[----:B------:R-:W-:Y:S01]  /*0770*/  FFMA R40, -R20, R21, R40 ;  /* 0x0000001514287223 */ /* 0x000fe20000000128 */
[----:B------:R-:W-:Y:S02]  /*0780*/  FFMA R42, R0, R13, R53 ;  /* 0x0000000d002a7223 */ /* 0x000fe40000000035 */
[----:B------:R-:W-:Y:S01]  /*0790*/  FFMA R38, -R22, R15, R38 ;  /* 0x0000000f16267223 */ /* 0x000fe20000000126 */
[----:B------:R-:W-:Y:S01]  /*07a0*/  FFMA R36, -R8, R13, R36 ;  /* 0x0000000d08247223 */ /* 0x000fe20000000124 */
[----:B------:R-:W-:Y:S01]  /*07b0*/  FFMA R40, R22, R7, R40 ;  /* 0x0000000716287223 */ /* 0x000fe20000000028 */
[----:B------:R-:W-:Y:S01]  /*07c0*/  FFMA R42, R8, R9, R42 ;  /* 0x00000009082a7223 */ /* 0x000fe2000000002a */
[----:B------:R-:W-:Y:S01]  /*07d0*/  FFMA R53, -R24, R7, R38 ;  /* 0x0000000718357223 */ /* 0x000fe20000000126 */
[----:B------:R-:W-:Y:S01]  /*07e0*/  FFMA R36, R0, R9, R36 ;  /* 0x0000000900247223 */ /* 0x000fe20000000024 */
[----:B------:R-:W-:Y:S01]  /*07f0*/  FFMA R40, -R24, R15, R40 ;  /* 0x0000000f18287223 */ /* 0x000fe20000000128 */
[----:B------:R-:W-:Y:S01]  /*0800*/  FFMA R42, R10, R25, R42 ;  /* 0x000000190a2a7223 */ /* 0x000fe2000000002a */
[----:B------:R-:W-:Y:S01]  /*0810*/  FFMA R53, -R26, R5, R53 ;  /* 0x000000051a357223 */ /* 0x000fe20000000135 */
[----:B------:R-:W-:Y:S01]  /*0820*/  FFMA R44, R32, R25, R36 ;  /* 0x00000019202c7223 */ /* 0x000fe20000000024 */
[----:B------:R-:W-:-:S02]  /*0830*/  FFMA R40, -R26, R11, R40 ;  /* 0x0000000b1a287223 */ /* 0x000fc40000000128 */
[----:B------:R-:W-:Y:S01]  /*0840*/  FFMA R36, -R34, R11, R53 ;  /* 0x0000000b22247223 */ /* 0x000fe20000000135 */
[----:B------:R-:W-:Y:S01]  /*0850*/  FFMA R53, R32, R37, R42 ;  /* 0x0000002520357223 */ /* 0x000fe2000000002a */
[----:B------:R-:W-:Y:S01]  /*0860*/  FFMA R38, R34, R5, R40 ;  /* 0x0000000522267223 */ /* 0x000fe20000000028 */
[-C--:B------:R-:W-:Y:S02]  /*0870*/  FMUL R40, R14, R23.reuse ;  /* 0x000000170e287220 */ /* 0x080fe40000400000 */
[----:B------:R-:W-:Y:S01]  /*0880*/  FADD R36, R36, -R53 ;  /* 0x8000003524247221 */ /* 0x000fe20000000000 */
[C---:B------:R-:W-:Y:S01]  /*0890*/  FMUL R53, R16.reuse, R23 ;  /* 0x0000001710357220 */ /* 0x040fe20000400000 */
[----:B------:R-:W-:-:S03]  /*08a0*/  FFMA R40, R16, R21, R40 ;  /* 0x0000001510287223 */ /* 0x000fc60000000028 */
[----:B------:R-:W-:Y:S01]  /*08b0*/  FFMA R53, R14, R21, -R53 ;  /* 0x000000150e357223 */ /* 0x000fe20000000835 */
[----:B------:R-:W-:-:S03]  /*08c0*/  FFMA R40, -R18, R19, R40 ;  /* 0x0000001312287223 */ /* 0x000fc60000000128 */
[-C--:B------:R-:W-:Y:S01]  /*08d0*/  FFMA R53, R18, R17.reuse, R53 ;  /* 0x0000001112357223 */ /* 0x080fe20000000035 */
[----:B------:R-:W-:-:S03]  /*08e0*/  FFMA R40, R20, R17, R40 ;  /* 0x0000001114287223 */ /* 0x000fc60000000028 */
[----:B------:R-:W-:Y:S01]  /*08f0*/  FFMA R53, R20, R19, R53 ;  /* 0x0000001314357223 */ /* 0x000fe20000000035 */
[----:B------:R-:W-:Y:S01]  /*0900*/  FFMA R40, R22, R11, R40 ;  /* 0x0000000b16287223 */ /* 0x000fe20000000028 */
[-C--:B------:R-:W-:Y:S01]  /*0910*/  FFMA R51, -R32, R13.reuse, R51 ;  /* 0x0000000d20337223 */ /* 0x080fe20000000133 */
[----:B------:R-:W-:Y:S01]  /*0920*/  FFMA R42, -R10, R13, R49 ;  /* 0x0000000d0a2a7223 */ /* 0x000fe20000000131 */
[----:B------:R-:W-:Y:S01]  /*0930*/  FFMA R53, R22, R5, R53 ;  /* 0x0000000516357223 */ /* 0x000fe20000000035 */
[----:B------:R-:W-:Y:S01]  /*0940*/  FFMA R44, -R10, R37, R44 ;  /* 0x000000250a2c7223 */ /* 0x000fe2000000012c */
[----:B------:R-:W-:Y:S01]  /*0950*/  FFMA R40, -R24, R5, R40 ;  /* 0x0000000518287223 */ /* 0x000fe20000000128 */
[----:B------:R-:W-:Y:S01]  /*0960*/  FFMA R51, R10, R9, R51 ;  /* 0x000000090a337223 */ /* 0x000fe20000000033 */
[----:B------:R-:W-:Y:S01]  /*0970*/  FFMA R53, R24, R11, R53 ;  /* 0x0000000b18357223 */ /* 0x000fe20000000035 */
[----:B------:R-:W-:Y:S01]  /*0980*/  FFMA R49, -R32, R9, R42 ;  /* 0x0000000920317223 */ /* 0x000fe2000000012a */
[----:B------:R-:W-:Y:S01]  /*0990*/  FADD R38, R38, -R44 ;  /* 0x8000002c26267221 */ /* 0x000fe20000000000 */
[----:B------:R-:W-:Y:S01]  /*09a0*/  FFMA R40, R26, R7, R40 ;  /* 0x000000071a287223 */ /* 0x000fe20000000028 */
[----:B------:R-:W-:Y:S01]  /*09b0*/  FFMA R51, -R8, R25, R51 ;  /* 0x0000001908337223 */ /* 0x000fe20000000133 */
[----:B------:R-:W-:Y:S01]  /*09c0*/  FFMA R53, -R26, R15, R53 ;  /* 0x0000000f1a357223 */ /* 0x000fe20000000135 */
[----:B------:R-:W-:Y:S01]  /*09d0*/  FFMA R44, R0, R25, R49 ;  /* 0x00000019002c7223 */ /* 0x000fe20000000031 */
[----:B------:R-:W-:Y:S01]  /*09e0*/  FFMA R40, -R34, R15, R40 ;  /* 0x0000000f22287223 */ /* 0x000fe20000000128 */
[----:B------:R-:W-:Y:S01]  /*09f0*/  FFMA R51, R0, R37, R51 ;  /* 0x0000002500337223 */ /* 0x000fe20000000033 */
[----:B------:R-:W-:Y:S01]  /*0a00*/  FFMA R42, -R34, R7, R53 ;  /* 0x00000007222a7223 */ /* 0x000fe20000000135 */
[----:B------:R-:W-:-:S02]  /*0a10*/  FFMA R49, R8, R37, R44 ;  /* 0x0000002508317223 */ /* 0x000fc4000000002c */
[----:B------:R-:W-:Y:S01]  /*0a20*/  FADD R40, R40, -R51 ;  /* 0x8000003328287221 */ /* 0x000fe20000000000 */
[----:B------:R-:W-:Y:S01]  /*0a30*/  FMUL R51, R16, R11 ;  /* 0x0000000b10337220 */ /* 0x000fe20000400000 */
[----:B------:R-:W-:Y:S01]  /*0a40*/  FADD R42, R42, -R49 ;  /* 0x800000312a2a7221 */ /* 0x000fe20000000000 */
[C---:B------:R-:W-:Y:S02]  /*0a50*/  FMUL R49, R14.reuse, R7 ;  /* 0x000000070e317220 */ /* 0x040fe40000400000 */
[----:B------:R-:W-:Y:S02]  /*0a60*/  FFMA R51, R14, R5, R51 ;  /* 0x000000050e337223 */ /* 0x000fe40000000033 */
[-C--:B------:R-:W-:Y:S02]  /*0a70*/  FFMA R49, R16, R15.reuse, R49 ;  /* 0x0000000f10317223 */ /* 0x080fe40000000031 */
[C---:B------:R-:W-:Y:S02]  /*0a80*/  FFMA R44, R18.reuse, R15, R51 ;  /* 0x0000000f122c7223 */ /* 0x040fe40000000033 */
[----:B------:R-:W-:-:S02]  /*0a90*/  FFMA R49, -R18, R11, R49 ;  /* 0x0000000b12317223 */ /* 0x000fc40000000131 */
[C---:B------:R-:W-:Y:S02]  /*0aa0*/  FFMA R44, -R20.reuse, R7, R44 ;  /* 0x00000007142c7223 */ /* 0x040fe4000000012c */
[----:B------:R-:W-:Y:S01]  /*0ab0*/  FFMA R49, R20, R5, R49 ;  /* 0x0000000514317223 */ /* 0x000fe20000000031 */
[----:B------:R-:W-:Y:S01]  /*0ac0*/  FFMA R45, R6, R13, R45 ;  /* 0x0000000d062d7223 */ /* 0x000fe2000000002d */
[C---:B------:R-:W-:Y:S02]  /*0ad0*/  FFMA R44, -R22.reuse, R21, R44 ;  /* 0x00000015162c7223 */ /* 0x040fe4000000012c */
[----:B------:R-:W-:Y:S01]  /*0ae0*/  FFMA R49, -R22, R19, R49 ;  /* 0x0000001316317223 */ /* 0x000fe20000000131 */
[----:B------:R-:W-:Y:S01]  /*0af0*/  FFMA R47, R4, R13, R47 ;  /* 0x0000000d042f7223 */ /* 0x000fe2000000002f */
[----:B------:R-:W-:Y:S01]  /*0b00*/  FFMA R46, R24, R23, R44 ;  /* 0x00000017182e7223 */ /* 0x000fe2000000002c */
[----:B------:R-:W-:Y:S01]  /*0b10*/  FFMA R44, -R30, R9, R45 ;  /* 0x000000091e2c7223 */ /* 0x000fe2000000012d */
[----:B------:R-:W-:Y:S01]  /*0b20*/  FFMA R49, R24, R17, R49 ;  /* 0x0000001118317223 */ /* 0x000fe20000000031 */
[----:B------:R-:W-:-:S02]  /*0b30*/  FFMA R47, -R28, R9, R47 ;  /* 0x000000091c2f7223 */ /* 0x000fc4000000012f */
[----:B------:R-:W-:Y:S01]  /*0b40*/  FFMA R45, R28, R25, R44 ;  /* 0x000000191c2d7223 */ /* 0x000fe2000000002c */
[C---:B------:R-:W-:Y:S01]  /*0b50*/  FFMA R49, -R26.reuse, R23, R49 ;  /* 0x000000171a317223 */ /* 0x040fe20000000131 */
[----:B------:R-:W-:Y:S01]  /*0b60*/  FFMA R48, R26, R17, R46 ;  /* 0x000000111a307223 */ /* 0x000fe2000000002e */
[----:B------:R-:W-:Y:S01]  /*0b70*/  FFMA R47, -R30, R25, R47 ;  /* 0x000000191e2f7223 */ /* 0x000fe2000000012f */
[----:B------:R-:W-:Y:S01]  /*0b80*/  FFMA R45, -R4, R37, R45 ;  /* 0x00000025042d7223 */ /* 0x000fe2000000012d */
[----:B------:R-:W-:Y:S02]  /*0b90*/  FFMA R46, R34, R21, R49 ;  /* 0x00000015222e7223 */ /* 0x000fe40000000031 */
[----:B------:R-:W-:Y:S01]  /*0ba0*/  FFMA R44, R6, R37, R47 ;  /* 0x00000025062c7223 */ /* 0x000fe2000000002f */
[----:B------:R-:W-:Y:S01]  /*0bb0*/  FMUL R47, R16, R5 ;  /* 0x00000005102f7220 */ /* 0x000fe20000400000 */
[----:B------:R-:W-:Y:S01]  /*0bc0*/  FADD R45, R46, -R45 ;  /* 0x8000002d2e2d7221 */ /* 0x000fe20000000000 */
[----:B------:R-:W-:-:S02]  /*0bd0*/  FMUL R46, R16, R7 ;  /* 0x00000007102e7220 */ /* 0x000fc40000400000 */
[C---:B------:R-:W-:Y:S02]  /*0be0*/  FFMA R47, R14.reuse, R11, -R47 ;  /* 0x0000000b0e2f7223 */ /* 0x040fe4000000082f */
[----:B------:R-:W-:Y:S02]  /*0bf0*/  FFMA R46, R14, R15, -R46 ;  /* 0x0000000f0e2e7223 */ /* 0x000fe4000000082e */
[C---:B------:R-:W-:Y:S02]  /*0c00*/  FFMA R47, R18.reuse, R7, R47 ;  /* 0x00000007122f7223 */ /* 0x040fe4000000002f */
[----:B------:R-:W-:Y:S01]  /*0c10*/  FFMA R46, -R18, R5, R46 ;  /* 0x00000005122e7223 */ /* 0x000fe2000000012e */
[----:B------:R-:W-:Y:S01]  /*0c20*/  FFMA R33, R28, R13, R33 ;  /* 0x0000000d1c217223 */ /* 0x000fe20000000021 */
[----:B------:R-:W-:Y:S01]  /*0c30*/  FFMA R47, R20, R15, R47 ;  /* 0x0000000f142f7223 */ /* 0x000fe2000000002f */
[----:B------:R-:W-:Y:S01]  /*0c40*/  FFMA R31, -R30, R13, R31 ;  /* 0x0000000d1e1f7223 */ /* 0x000fe2000000011f */
[----:B------:R-:W-:Y:S01]  /*0c50*/  FFMA R46, -R20, R11, R46 ;  /* 0x0000000b142e7223 */ /* 0x000fe2000000012e */
[-C--:B------:R-:W-:Y:S01]  /*0c60*/  FFMA R2, -R22, R13.reuse, R2 ;  /* 0x0000000d16027223 */ /* 0x080fe20000000102 */
[-C--:B------:R-:W-:Y:S01]  /*0c70*/  FFMA R3, R24, R13.reuse, R3 ;  /* 0x0000000d18037223 */ /* 0x080fe20000000003 */
[-C--:B------:R-:W-:Y:S01]  /*0c80*/  FFMA R29, R26, R13.reuse, R29 ;  /* 0x0000000d1a1d7223 */ /* 0x080fe2000000001d */
[-C--:B------:R-:W-:Y:S01]  /*0c90*/  FFMA R35, R34, R13.reuse, R35 ;  /* 0x0000000d22237223 */ /* 0x080fe20000000023 */
[-C--:B------:R-:W-:Y:S01]  /*0ca0*/  FFMA R27, R14, R13.reuse, R27 ;  /* 0x0000000d0e1b7223 */ /* 0x080fe2000000001b */
[-C--:B------:R-:W-:Y:S01]  /*0cb0*/  FFMA R39, -R16, R13.reuse, R39 ;  /* 0x0000000d10277223 */ /* 0x080fe20000000127 */
[-C--:B------:R-:W-:Y:S01]  /*0cc0*/  FFMA R41, -R18, R13.reuse, R41 ;  /* 0x0000000d12297223 */ /* 0x080fe20000000129 */
[----:B------:R-:W-:Y:S01]  /*0cd0*/  FFMA R43, -R20, R13, R43 ;  /* 0x0000000d142b7223 */ /* 0x000fe2000000012b */
[C---:B------:R-:W-:Y:S01]  /*0ce0*/  FFMA R47, -R22.reuse, R23, R47 ;  /* 0x00000017162f7223 */ /* 0x040fe2000000012f */
[----:B------:R-:W-:Y:S01]  /*0cf0*/  FFMA R46, R22, R17, R46 ;  /* 0x00000011162e7223 */ /* 0x000fe2000000002e */
[-C--:B------:R-:W-:Y:S01]  /*0d00*/  FFMA R33, R4, R9.reuse, R33 ;  /* 0x0000000904217223 */ /* 0x080fe20000000021 */
[-C--:B------:R-:W-:Y:S01]  /*0d10*/  FFMA R31, -R6, R9.reuse, R31 ;  /* 0x00000009061f7223 */ /* 0x080fe2000000011f */
[-C--:B------:R-:W-:Y:S01]  /*0d20*/  FFMA R2, -R24, R9.reuse, R2 ;  /* 0x0000000918027223 */ /* 0x080fe20000000102 */
[-C--:B------:R-:W-:Y:S01]  /*0d30*/  FFMA R3, -R22, R9.reuse, R3 ;  /* 0x0000000916037223 */ /* 0x080fe20000000103 */
[-C--:B------:R-:W-:Y:S01]  /*0d40*/  FFMA R29, R34, R9.reuse, R29 ;  /* 0x00000009221d7223 */ /* 0x080fe2000000001d */
[-C--:B------:R-:W-:Y:S01]  /*0d50*/  FFMA R35, -R26, R9.reuse, R35 ;  /* 0x000000091a237223 */ /* 0x080fe20000000123 */
[-C--:B------:R-:W-:Y:S01]  /*0d60*/  FFMA R27, R16, R9.reuse, R27 ;  /* 0x00000009101b7223 */ /* 0x080fe2000000001b */
[-C--:B------:R-:W-:Y:S01]  /*0d70*/  FFMA R39, R14, R9.reuse, R39 ;  /* 0x000000090e277223 */ /* 0x080fe20000000027 */
[-C--:B------:R-:W-:Y:S01]  /*0d80*/  FFMA R41, R20, R9.reuse, R41 ;  /* 0x0000000914297223 */ /* 0x080fe20000000029 */
[----:B------:R-:W-:Y:S01]  /*0d90*/  FFMA R43, -R18, R9, R43 ;  /* 0x00000009122b7223 */ /* 0x000fe2000000012b */
[C---:B------:R-:W-:Y:S01]  /*0da0*/  FFMA R47, -R24.reuse, R21, R47 ;  /* 0x00000015182f7223 */ /* 0x040fe2000000012f */
[----:B------:R-:W-:Y:S01]  /*0db0*/  FFMA R46, R24, R19, R46 ;  /* 0x00000013182e7223 */ /* 0x000fe2000000002e */
[-C--:B------:R-:W-:Y:S01]  /*0dc0*/  FFMA R33, -R6, R25.reuse, R33 ;  /* 0x0000001906217223 */ /* 0x080fe20000000121 */
[-C--:B------:R-:W-:Y:S01]  /*0dd0*/  FFMA R31, -R4, R25.reuse, R31 ;  /* 0x00000019041f7223 */ /* 0x080fe2000000011f */
[-C--:B------:R-:W-:Y:S01]  /*0de0*/  FFMA R2, -R26, R25.reuse, R2 ;  /* 0x000000191a027223 */ /* 0x080fe20000000102 */
[-C--:B------:R-:W-:Y:S01]  /*0df0*/  FFMA R9, -R34, R25.reuse, R3 ;  /* 0x0000001922097223 */ /* 0x080fe20000000103 */
[-C--:B------:R-:W-:Y:S01]  /*0e00*/  FFMA R29, -R22, R25.reuse, R29 ;  /* 0x00000019161d7223 */ /* 0x080fe2000000011d */
[-C--:B------:R-:W-:Y:S01]  /*0e10*/  FFMA R35, R24, R25.reuse, R35 ;  /* 0x0000001918237223 */ /* 0x080fe20000000023 */
[-C--:B------:R-:W-:Y:S01]  /*0e20*/  FFMA R27, R18, R25.reuse, R27 ;  /* 0x00000019121b7223 */ /* 0x080fe2000000001b */
[-C--:B------:R-:W-:Y:S01]  /*0e30*/  FFMA R39, -R20, R25.reuse, R39 ;  /* 0x0000001914277223 */ /* 0x080fe20000000127 */
[-C--:B------:R-:W-:Y:S01]  /*0e40*/  FFMA R41, R14, R25.reuse, R41 ;  /* 0x000000190e297223 */ /* 0x080fe20000000029 */
[----:B------:R-:W-:Y:S01]  /*0e50*/  FFMA R43, R16, R25, R43 ;  /* 0x00000019102b7223 */ /* 0x000fe2000000002b */
[-C--:B------:R-:W-:Y:S01]  /*0e60*/  FMUL R25, R6, R19.reuse ;  /* 0x0000001306197220 */ /* 0x080fe20000400000 */
[-C--:B------:R-:W-:Y:S01]  /*0e70*/  FMUL R3, R30, R19.reuse ;  /* 0x000000131e037220 */ /* 0x080fe20000400000 */
[-C--:B------:R-:W-:Y:S01]  /*0e80*/  FFMA R49, -R34, R19.reuse, R48 ;  /* 0x0000001322317223 */ /* 0x080fe20000000130 */
[C---:B------:R-:W-:Y:S01]  /*0e90*/  FFMA R47, R26.reuse, R19, R47 ;  /* 0x000000131a2f7223 */ /* 0x040fe2000000002f */
[----:B------:R-:W-:Y:S01]  /*0ea0*/  FFMA R46, R26, R21, R46 ;  /* 0x000000151a2e7223 */ /* 0x000fe2000000002e */
[-C--:B------:R-:W-:Y:S01]  /*0eb0*/  FFMA R25, R30, R17.reuse, R25 ;  /* 0x000000111e197223 */ /* 0x080fe20000000019 */
[----:B------:R-:W-:Y:S01]  /*0ec0*/  FFMA R50, R6, R17, -R3 ;  /* 0x0000001106327223 */ /* 0x000fe20000000803 */
[----:B------:R-:W-:Y:S01]  /*0ed0*/  FADD R44, R49, -R44 ;  /* 0x8000002c312c7221 */ /* 0x000fe20000000000 */
[----:B------:R-:W-:Y:S01]  /*0ee0*/  FMUL R3, R30, R15 ;  /* 0x0000000f1e037220 */ /* 0x000fe20000400000 */
[C---:B------:R-:W-:Y:S01]  /*0ef0*/  FFMA R47, R34.reuse, R17, R47 ;  /* 0x00000011222f7223 */ /* 0x040fe2000000002f */
[----:B------:R-:W-:Y:S01]  /*0f00*/  FFMA R46, R34, R23, R46 ;  /* 0x00000017222e7223 */ /* 0x000fe2000000002e */
[----:B------:R-:W-:Y:S01]  /*0f10*/  FMUL R49, R30, R5 ;  /* 0x000000051e317220 */ /* 0x000fe20000400000 */
[----:B------:R-:W-:Y:S01]  /*0f20*/  FFMA R34, -R34, R37, R2 ;  /* 0x0000002522227223 */ /* 0x000fe20000000102 */
[-C--:B------:R-:W-:Y:S01]  /*0f30*/  FMUL R52, R30, R21.reuse ;  /* 0x000000151e347220 */ /* 0x080fe20000400000 */
[----:B------:R-:W-:Y:S01]  /*0f40*/  FFMA R25, R4, R21, R25 ;  /* 0x0000001504197223 */ /* 0x000fe20000000019 */
[----:B------:R-:W-:Y:S01]  /*0f50*/  FMUL R2, R30, R23 ;  /* 0x000000171e027220 */ /* 0x000fe20000400000 */
[C---:B------:R-:W-:Y:S01]  /*0f60*/  FFMA R48, R6.reuse, R7, -R3 ;  /* 0x0000000706307223 */ /* 0x040fe20000000803 */
[C---:B------:R-:W-:Y:S01]  /*0f70*/  FFMA R3, R6.reuse, -R11, -R49 ;  /* 0x8000000b06037223 */ /* 0x040fe20000000831 */
[-C--:B------:R-:W-:Y:S01]  /*0f80*/  FFMA R52, R6, R23.reuse, -R52 ;  /* 0x0000001706347223 */ /* 0x080fe20000000834 */
[-C--:B------:R-:W-:Y:S01]  /*0f90*/  FFMA R50, -R4, R23.reuse, R50 ;  /* 0x0000001704327223 */ /* 0x080fe20000000132 */
[----:B------:R-:W-:Y:S01]  /*0fa0*/  FFMA R49, R28, R23, R25 ;  /* 0x000000171c317223 */ /* 0x000fe20000000019 */
[----:B------:R-:W-:Y:S01]  /*0fb0*/  FFMA R13, R6, -R21, -R2 ;  /* 0x80000015060d7223 */ /* 0x000fe20000000802 */
[----:B------:R-:W-:Y:S01]  /*0fc0*/  FMUL R2, R30, R7 ;  /* 0x000000071e027220 */ /* 0x000fe20000400000 */
[----:B------:R-:W-:Y:S01]  /*0fd0*/  FFMA R52, R4, R17, R52 ;  /* 0x0000001104347223 */ /* 0x000fe20000000034 */
[----:B------:R-:W-:Y:S01]  /*0fe0*/  FFMA R50, R28, R21, R50 ;  /* 0x000000151c327223 */ /* 0x000fe20000000032 */
[-C--:B------:R-:W-:Y:S01]  /*0ff0*/  FFMA R49, R0, R15.reuse, R49 ;  /* 0x0000000f00317223 */ /* 0x080fe20000000031 */
[----:B------:R-:W-:Y:S01]  /*1000*/  FFMA R2, R6, -R15, -R2 ;  /* 0x8000000f06027223 */ /* 0x000fe20000000802 */
[-C--:B------:R-:W-:Y:S01]  /*1010*/  FFMA R13, R4, R19.reuse, R13 ;  /* 0x00000013040d7223 */ /* 0x080fe2000000000d */
[----:B------:R-:W-:Y:S01]  /*1020*/  FFMA R52, -R28, R19, R52 ;  /* 0x000000131c347223 */ /* 0x000fe20000000134 */
[-C--:B------:R-:W-:Y:S01]  /*1030*/  FFMA R50, -R0, R7.reuse, R50 ;  /* 0x0000000700327223 */ /* 0x080fe20000000132 */
[----:B------:R-:W-:Y:S01]  /*1040*/  FFMA R49, R8, R7, R49 ;  /* 0x0000000708317223 */ /* 0x000fe20000000031 */
[----:B------:R-:W-:Y:S01]  /*1050*/  FFMA R25, R4, R11, R2 ;  /* 0x0000000b04197223 */ /* 0x000fe20000000002 */
[----:B------:R-:W-:Y:S01]  /*1060*/  FFMA R2, R28, R17, R13 ;  /* 0x000000111c027223 */ /* 0x000fe2000000000d */
[-C--:B------:R-:W-:Y:S01]  /*1070*/  FFMA R48, R4, R5.reuse, R48 ;  /* 0x0000000504307223 */ /* 0x080fe20000000030 */
[----:B------:R-:W-:Y:S01]  /*1080*/  FFMA R52, -R0, R5, R52 ;  /* 0x0000000500347223 */ /* 0x000fe20000000134 */
[----:B------:R-:W-:Y:S01]  /*1090*/  FFMA R50, R8, R15, R50 ;  /* 0x0000000f08327223 */ /* 0x000fe20000000032 */
[----:B------:R-:W-:Y:S01]  /*10a0*/  FFMA R13, R10, R5, R49 ;  /* 0x000000050a0d7223 */ /* 0x000fe20000000031 */
[-C--:B------:R-:W-:Y:S01]  /*10b0*/  FFMA R53, -R0, R11.reuse, R2 ;  /* 0x0000000b00357223 */ /* 0x080fe20000000102 */
[-C--:B------:R-:W-:Y:S01]  /*10c0*/  FFMA R51, R28, R11.reuse, R48 ;  /* 0x0000000b1c337223 */ /* 0x080fe20000000030 */
[-C--:B------:R-:W-:Y:S01]  /*10d0*/  FFMA R2, -R8, R11.reuse, R52 ;  /* 0x0000000b08027223 */ /* 0x080fe20000000134 */
[-C--:B------:R-:W-:Y:S01]  /*10e0*/  FFMA R49, R10, R11.reuse, R50 ;  /* 0x0000000b0a317223 */ /* 0x080fe20000000032 */
[-C--:B------:R-:W-:Y:S01]  /*10f0*/  FFMA R13, R32, R11.reuse, R13 ;  /* 0x0000000b200d7223 */ /* 0x080fe2000000000d */
[----:B------:R-:W-:Y:S01]  /*1100*/  FMUL R11, R30, R11 ;  /* 0x0000000b1e0b7220 */ /* 0x000fe20000400000 */
[----:B------:R-:W-:-:S03]  /*1110*/  FFMA R3, -R4, R15, R3 ;  /* 0x0000000f04037223 */ /* 0x000fc60000000103 */
[----:B------:R-:W-:-:S04]  /*1120*/  FFMA R6, R6, R5, -R11 ;  /* 0x0000000506067223 */ /* 0x000fc8000000080b */
[----:B------:R-:W-:Y:S01]  /*1130*/  FFMA R4, -R4, R7, R6 ;  /* 0x0000000704047223 */ /* 0x000fe20000000106 */
[C---:B------:R-:W-:Y:S01]  /*1140*/  FFMA R6, -R28.reuse, R5, R25 ;  /* 0x000000051c067223 */ /* 0x040fe20000000119 */
[C---:B------:R-:W-:Y:S02]  /*1150*/  FFMA R48, R28.reuse, R7, R3 ;  /* 0x000000071c307223 */ /* 0x040fe40000000003 */
[----:B------:R-:W-:Y:S01]  /*1160*/  FFMA R50, -R28, R15, R4 ;  /* 0x0000000f1c327223 */ /* 0x000fe20000000104 */
[C---:B------:R-:W-:Y:S01]  /*1170*/  FFMA R4, R0.reuse, R17, R51 ;  /* 0x0000001100047223 */ /* 0x040fe20000000033 */
[C---:B------:R-:W-:Y:S01]  /*1180*/  FFMA R6, R0.reuse, R19, R6 ;  /* 0x0000001300067223 */ /* 0x040fe20000000006 */
[C---:B------:R-:W-:Y:S01]  /*1190*/  FFMA R48, R0.reuse, R21, R48 ;  /* 0x0000001500307223 */ /* 0x040fe20000000030 */
[----:B------:R-:W-:Y:S01]  /*11a0*/  FFMA R3, R0, R23, R50 ;  /* 0x0000001700037223 */ /* 0x000fe20000000032 */
[C---:B------:R-:W-:Y:S01]  /*11b0*/  FFMA R0, R8.reuse, R5, R53 ;  /* 0x0000000508007223 */ /* 0x040fe20000000035 */
[C---:B------:R-:W-:Y:S01]  /*11c0*/  FFMA R4, -R8.reuse, R19, R4 ;  /* 0x0000001308047223 */ /* 0x040fe20000000104 */
[C---:B------:R-:W-:Y:S01]  /*11d0*/  FFMA R50, R8.reuse, R17, R6 ;  /* 0x0000001108327223 */ /* 0x040fe20000000006 */
[C---:B------:R-:W-:Y:S01]  /*11e0*/  FFMA R52, -R8.reuse, R23, R48 ;  /* 0x0000001708347223 */ /* 0x040fe20000000130 */
[----:B------:R-:W-:Y:S01]  /*11f0*/  FFMA R3, R8, R21, R3 ;  /* 0x0000001508037223 */ /* 0x000fe20000000003 */
[C---:B------:R-:W-:Y:S01]  /*1200*/  FFMA R8, -R10.reuse, R7, R0 ;  /* 0x000000070a087223 */ /* 0x040fe20000000100 */
[C---:B------:R-:W-:Y:S01]  /*1210*/  FFMA R6, -R10.reuse, R21, R4 ;  /* 0x000000150a067223 */ /* 0x040fe20000000104 */
[C---:B------:R-:W-:Y:S01]  /*1220*/  FFMA R48, R10.reuse, R15, R2 ;  /* 0x0000000f0a307223 */ /* 0x040fe20000000002 */
[C---:B------:R-:W-:Y:S01]  /*1230*/  FFMA R0, R10.reuse, R23, R50 ;  /* 0x000000170a007223 */ /* 0x040fe20000000032 */
[C---:B------:R-:W-:Y:S01]  /*1240*/  FFMA R4, R10.reuse, R17, R52 ;  /* 0x000000110a047223 */ /* 0x040fe20000000034 */
[----:B------:R-:W-:-:S02]  /*1250*/  FFMA R10, -R10, R19, R3 ;  /* 0x000000130a0a7223 */ /* 0x000fc40000000103 */
[----:B------:R-:W0:Y:S01]  /*1260*/  LDC.64 R2, c[0x0][0x380] ;  /* 0x0000e000ff027b82 */ /* 0x000e220000000a00 */
[C---:B------:R-:W-:Y:S01]  /*1270*/  FFMA R49, -R32.reuse, R5, R49 ;  /* 0x0000000520317223 */ /* 0x040fe20000000131 */
[C---:B------:R-:W-:Y:S01]  /*1280*/  FFMA R7, R32.reuse, R7, R48 ;  /* 0x0000000720077223 */ /* 0x040fe20000000030 */
[C---:B------:R-:W-:Y:S01]  /*1290*/  FFMA R15, R32.reuse, R15, R8 ;  /* 0x0000000f200f7223 */ /* 0x040fe20000000008 */
[C---:B------:R-:W-:Y:S01]  /*12a0*/  FFMA R23, -R32.reuse, R23, R6 ;  /* 0x0000001720177223 */ /* 0x040fe20000000106 */
[C---:B------:R-:W-:Y:S01]  /*12b0*/  FFMA R21, -R32.reuse, R21, R0 ;  /* 0x0000001520157223 */ /* 0x040fe20000000100 */
[C---:B------:R-:W-:Y:S01]  /*12c0*/  FFMA R4, R32.reuse, R19, R4 ;  /* 0x0000001320047223 */ /* 0x040fe20000000004 */
[----:B------:R-:W-:Y:S01]  /*12d0*/  FFMA R17, R32, R17, R10 ;  /* 0x0000001120117223 */ /* 0x000fe2000000000a */
[-C--:B------:R-:W-:Y:S01]  /*12e0*/  FFMA R30, -R30, R37.reuse, R33 ;  /* 0x000000251e1e7223 */ /* 0x080fe20000000121 */
[-C--:B------:R-:W-:Y:S01]  /*12f0*/  FFMA R5, -R28, R37.reuse, R31 ;  /* 0x000000251c057223 */ /* 0x080fe2000000011f */
[-C--:B------:R-:W-:Y:S01]  /*1300*/  FFMA R26, R26, R37.reuse, R9 ;  /* 0x000000251a1a7223 */ /* 0x080fe20000000009 */
[-C--:B------:R-:W-:Y:S01]  /*1310*/  FFMA R24, -R24, R37.reuse, R29 ;  /* 0x0000002518187223 */ /* 0x080fe2000000011d */
[-C--:B------:R-:W-:Y:S01]  /*1320*/  FFMA R22, -R22, R37.reuse, R35 ;  /* 0x0000002516167223 */ /* 0x080fe20000000123 */
[-C--:B------:R-:W-:Y:S01]  /*1330*/  FFMA R20, R20, R37.reuse, R27 ;  /* 0x0000002514147223 */ /* 0x080fe2000000001b */
[-C--:B------:R-:W-:Y:S01]  /*1340*/  FFMA R18, R18, R37.reuse, R39 ;  /* 0x0000002512127223 */ /* 0x080fe20000000027 */
[-C--:B------:R-:W-:Y:S01]  /*1350*/  FFMA R41, -R16, R37.reuse, R41 ;  /* 0x0000002510297223 */ /* 0x080fe20000000129 */
[----:B------:R-:W-:Y:S01]  /*1360*/  FFMA R14, R14, R37, R43 ;  /* 0x000000250e0e7223 */ /* 0x000fe2000000002b */
[----:B------:R-:W-:Y:S01]  /*1370*/  FADD R47, R47, -R30 ;  /* 0x8000001e2f2f7221 */ /* 0x000fe20000000000 */
[----:B------:R-:W-:Y:S01]  /*1380*/  FADD R5, R46, -R5 ;  /* 0x800000052e057221 */ /* 0x000fe20000000000 */
[----:B------:R-:W-:Y:S01]  /*1390*/  FADD R13, R34, R13 ;  /* 0x0000000d220d7221 */ /* 0x000fe20000000000 */
[----:B------:R-:W-:Y:S01]  /*13a0*/  FADD R49, R26, R49 ;  /* 0x000000311a317221 */ /* 0x000fe20000000000 */
[----:B------:R-:W-:Y:S01]  /*13b0*/  FADD R7, R24, R7 ;  /* 0x0000000718077221 */ /* 0x000fe20000000000 */
[----:B------:R-:W-:Y:S01]  /*13c0*/  FADD R15, R22, R15 ;  /* 0x0000000f160f7221 */ /* 0x000fe20000000000 */
[----:B------:R-:W-:Y:S01]  /*13d0*/  FADD R23, R20, R23 ;  /* 0x0000001714177221 */ /* 0x000fe20000000000 */
[----:B0-----:R-:W-:-:S04]  /*13e0*/  IMAD.WIDE R2, R12, 0x4, R2 ;  /* 0x000000040c027825 */ /* 0x001fc800078e0202 */
[----:B------:R-:W-:Y:S01]  /*13f0*/  FADD R21, R18, R21 ;  /* 0x0000001512157221 */ /* 0x000fe20000000000 */
[----:B------:R-:W-:Y:S01]  /*1400*/  FADD R41, R41, R4 ;  /* 0x0000000429297221 */ /* 0x000fe20000000000 */
[----:B------:R-:W-:Y:S01]  /*1410*/  FADD R17, R14, R17 ;  /* 0x000000110e117221 */ /* 0x000fe20000000000 */
[----:B------:R-:W-:Y:S04]  /*1420*/  STG.E desc[UR4][R2.64], R36 ;  /* 0x0000002402007986 */ /* 0x000fe8000c101904 */
        /* <DEDUP_REMOVED lines=14> */
[----:B------:R-:W-:Y:S01]  /*1510*/  STG.E desc[UR4][R2.64+0x3c], R17 ;  /* 0x00003c1102007986 */ /* 0x000fe2000c101904 */
[----:B------:R-:W-:Y:S05]  /*1520*/  EXIT ;  /* 0x000000000000794d */ /* 0x000fea0003800000 */
.L_x_25:
        /* <DEDUP_REMOVED lines=13> */
.L_x_92:


//--------------------- .text.sedenion_is_zero_divisor_pair_f64 --------------------------
	.section	.text.sedenion_is_zero_divisor_pair_f64,"ax",@progbits
	.align	128
        .global         sedenion_is_zero_divisor_pair_f64
        .type           sedenion_is_zero_divisor_pair_f64,@function
        .size           sedenion_is_zero_divisor_pair_f64,(.L_x_78 - sedenion_is_zero_divisor_pair_f64)
        .other          sedenion_is_zero_divisor_pair_f64,@"STO_CUDA_ENTRY STV_DEFAULT"
sedenion_is_zero_divisor_pair_f64:
.text.sedenion_is_zero_divisor_pair_f64:
        /* <DEDUP_REMOVED lines=10> */
[----:B------:R-:W-:-:S06]  /*00a0*/  IMAD.SHL.U32 R7, R0, 0x10, RZ ;  /* 0x0000001000077824 */ /* 0x000fcc00078e00ff */
[----:B------:R-:W2:Y:S01]  /*00b0*/  LDC.64 R4, c[0x0][0x390] ;  /* 0x0000e400ff047b82 */ /* 0x000ea20000000a00 */
[----:B0-----:R-:W-:-:S05]  /*00c0*/  IMAD.WIDE R2, R7, 0x8, R2 ;  /* 0x0000000807027825 */ /* 0x001fca00078e0202 */
[----:B-1----:R-:W3:Y:S04]  /*00d0*/  LDG.E.64 R24, desc[UR4][R2.64+0x8] ;  /* 0x0000080402187981 */ /* 0x002ee8000c1e1b00 */
[----:B------:R-:W4:Y:S04]  /*00e0*/  LDG.E.64 R16, desc[UR4][R2.64] ;  /* 0x0000000402107981 */ /* 0x000f28000c1e1b00 */
[----:B------:R-:W5:Y:S04]  /*00f0*/  LDG.E.64 R34, desc[UR4][R2.64+0x10] ;  /* 0x0000100402227981 */ /* 0x000f68000c1e1b00 */
[----:B------:R-:W5:Y:S04]  /*0100*/  LDG.E.64 R46, desc[UR4][R2.64+0x18] ;  /* 0x00001804022e7981 */ /* 0x000f68000c1e1b00 */
[----:B------:R-:W5:Y:S04]  /*0110*/  LDG.E.64 R58, desc[UR4][R2.64+0x20] ;  /* 0x00002004023a7981 */ /* 0x000f68000c1e1b00 */
[----:B------:R-:W5:Y:S04]  /*0120*/  LDG.E.64 R66, desc[UR4][R2.64+0x28] ;  /* 0x0000280402427981 */ /* 0x000f68000c1e1b00 */
[----:B------:R-:W5:Y:S04]  /*0130*/  LDG.E.64 R74, desc[UR4][R2.64+0x30] ;  /* 0x00003004024a7981 */ /* 0x000f68000c1e1b00 */
[----:B------:R-:W5:Y:S01]  /*0140*/  LDG.E.64 R76, desc[UR4][R2.64+0x38] ;  /* 0x00003804024c7981 */ /* 0x000f62000c1e1b00 */
[----:B--2---:R-:W-:-:S03]  /*0150*/  IMAD.WIDE R4, R7, 0x8, R4 ;  /* 0x0000000807047825 */ /* 0x004fc600078e0204 */
[----:B------:R-:W2:Y:S04]  /*0160*/  LDG.E.64 R82, desc[UR4][R2.64+0x40] ;  /* 0x0000400402527981 */ /* 0x000ea8000c1e1b00 */
        /* <DEDUP_REMOVED lines=13> */
[----:B------:R2:W2:Y:S04]  /*0240*/  LDG.E.64 R14, desc[UR4][R2.64+0x78] ;  /* 0x00007804020e7981 */ /* 0x0004a8000c1e1b00 */
        /* <DEDUP_REMOVED lines=8> */
[----:B------:R0:W2:Y:S01]  /*02d0*/  LDG.E.64 R18, desc[UR4][R4.64+0x78] ;  /* 0x0000780404127981 */ /* 0x0000a2000c1e1b00 */
[----:B------:R-:W-:Y:S01]  /*02e0*/  MOV R52, 0x0 ;  /* 0x0000000000347802 */ /* 0x000fe20000000f00 */
[----:B------:R-:W-:Y:S01]  /*02f0*/  IMAD.MOV.U32 R53, RZ, RZ, 0x3fd80000 ;  /* 0x3fd80000ff357424 */ /* 0x000fe200078e00ff */
[----:B------:R-:W-:Y:S01]  /*0300*/  BSSY.RECONVERGENT B0, `(.L_x_26) ;  /* 0x0000038000007945 */ /* 0x000fe20003800200 */
[----:B---3--:R-:W-:-:S08]  /*0310*/  DMUL R36, R24, R24 ;  /* 0x0000001818247228 */ /* 0x008fd00000000000 */
[----:B----4-:R-:W-:-:S08]  /*0320*/  DFMA R36, R16, R16, R36 ;  /* 0x000000101024722b */ /* 0x010fd00000000024 */
[----:B-----5:R-:W-:-:S08]  /*0330*/  DFMA R36, R34, R34, R36 ;  /* 0x000000222224722b */ /* 0x020fd00000000024 */
[----:B------:R-:W-:-:S08]  /*0340*/  DFMA R36, R46, R46, R36 ;  /* 0x0000002e2e24722b */ /* 0x000fd00000000024 */
[----:B------:R-:W-:Y:S02]  /*0350*/  DFMA R36, R58, R58, R36 ;  /* 0x0000003a3a24722b */ /* 0x000fe40000000024 */
[----:B--2---:R-:W-:-:S06]  /*0360*/  DMUL R2, R22, R22 ;  /* 0x0000001616027228 */ /* 0x004fcc0000000000 */
[----:B------:R-:W-:Y:S02]  /*0370*/  DFMA R36, R66, R66, R36 ;  /* 0x000000424224722b */ /* 0x000fe40000000024 */
[----:B------:R-:W-:-:S06]  /*0380*/  DFMA R2, R12, R12, R2 ;  /* 0x0000000c0c02722b */ /* 0x000fcc0000000002 */
        /* <DEDUP_REMOVED lines=18> */
[----:B0-----:R-:W-:Y:S02]  /*04b0*/  DFMA R4, R14, R14, R36 ;  /* 0x0000000e0e04722b */ /* 0x001fe40000000024 */
[----:B------:R-:W-:-:S04]  /*04c0*/  DFMA R2, R8, R8, R2 ;  /* 0x000000080802722b */ /* 0x000fc80000000002 */
[----:B------:R-:W0:Y:S04]  /*04d0*/  MUFU.RSQ64H R43, R5 ;  /* 0x00000005002b7308 */ /* 0x000e280000001c00 */
[----:B------:R-:W-:Y:S01]  /*04e0*/  VIADD R42, R5, 0xfcb00000 ;  /* 0xfcb00000052a7836 */ /* 0x000fe20000000000 */
[----:B------:R-:W-:-:S04]  /*04f0*/  DFMA R2, R6, R6, R2 ;  /* 0x000000060602722b */ /* 0x000fc80000000002 */
[----:B------:R-:W-:-:S04]  /*0500*/  ISETP.GE.U32.AND P0, PT, R42, 0x7ca00000, PT ;  /* 0x7ca000002a00780c */ /* 0x000fc80003f06070 */
[----:B------:R-:W-:Y:S02]  /*0510*/  DFMA R2, R10, R10, R2 ;  /* 0x0000000a0a02722b */ /* 0x000fe40000000002 */
[----:B0-----:R-:W-:-:S06]  /*0520*/  DMUL R36, R42, R42 ;  /* 0x0000002a2a247228 */ /* 0x001fcc0000000000 */
[----:B------:R-:W-:Y:S02]  /*0530*/  DFMA R2, R28, R28, R2 ;  /* 0x0000001c1c02722b */ /* 0x000fe40000000002 */
[----:B------:R-:W-:-:S08]  /*0540*/  DFMA R36, R4, -R36, 1 ;  /* 0x3ff000000424742b */ /* 0x000fd00000000824 */
[----:B------:R-:W-:Y:S02]  /*0550*/  DFMA R52, R36, R52, 0.5 ;  /* 0x3fe000002434742b */ /* 0x000fe40000000034 */
[----:B------:R-:W-:-:S08]  /*0560*/  DMUL R36, R42, R36 ;  /* 0x000000242a247228 */ /* 0x000fd00000000000 */
[----:B------:R-:W-:Y:S02]  /*0570*/  DFMA R52, R52, R36, R42 ;  /* 0x000000243434722b */ /* 0x000fe4000000002a */
[----:B------:R-:W-:-:S06]  /*0580*/  DFMA R36, R18, R18, R2 ;  /* 0x000000121224722b */ /* 0x000fcc0000000002 */
[----:B------:R-:W-:Y:S02]  /*0590*/  DMUL R60, R4, R52 ;  /* 0x00000034043c7228 */ /* 0x000fe40000000000 */
[----:B------:R-:W-:Y:S01]  /*05a0*/  VIADD R69, R53, 0xfff00000 ;  /* 0xfff0000035457836 */ /* 0x000fe20000000000 */
[----:B------:R-:W-:-:S05]  /*05b0*/  MOV R68, R52 ;  /* 0x0000003400447202 */ /* 0x000fca0000000f00 */
[----:B------:R-:W-:-:S08]  /*05c0*/  DFMA R62, R60, -R60, R4 ;  /* 0x8000003c3c3e722b */ /* 0x000fd00000000004 */
[----:B------:R-:W-:Y:S01]  /*05d0*/  DFMA R2, R62, R68, R60 ;  /* 0x000000443e02722b */ /* 0x000fe2000000003c */
[----:B------:R-:W-:Y:S10]  /*05e0*/  @!P0 BRA `(.L_x_27) ;  /* 0x0000000000248947 */ /* 0x000ff40003800000 */
[----:B------:R-:W-:Y:S01]  /*05f0*/  IMAD.MOV.U32 R68, RZ, RZ, R52 ;  /* 0x000000ffff447224 */ /* 0x000fe200078e0034 */
[----:B------:R-:W-:Y:S01]  /*0600*/  MOV R53, R5 ;  /* 0x0000000500357202 */ /* 0x000fe20000000f00 */
[----:B------:R-:W-:Y:S01]  /*0610*/  IMAD.MOV.U32 R52, RZ, RZ, R4 ;  /* 0x000000ffff347224 */ /* 0x000fe200078e0004 */
[----:B------:R-:W-:Y:S01]  /*0620*/  MOV R72, 0x660 ;  /* 0x0000066000487802 */ /* 0x000fe20000000f00 */
[----:B------:R-:W-:Y:S02]  /*0630*/  IMAD.MOV.U32 R70, RZ, RZ, R60 ;  /* 0x000000ffff467224 */ /* 0x000fe400078e003c */
[----:B------:R-:W-:-:S07]  /*0640*/  IMAD.MOV.U32 R71, RZ, RZ, R61 ;  /* 0x000000ffff477224 */ /* 0x000fce00078e003d */
[----:B------:R-:W-:Y:S05]  /*0650*/  CALL.REL.NOINC `($__internal_3_$__cuda_sm20_dsqrt_rn_f64_mediumpath_v1) ;  /* 0x0000001400e87944 */ /* 0x000fea0003c00000 */
[----:B------:R-:W-:Y:S01]  /*0660*/  MOV R2, R52 ;  /* 0x0000003400027202 */ /* 0x000fe20000000f00 */
[----:B------:R-:W-:-:S07]  /*0670*/  IMAD.MOV.U32 R3, RZ, RZ, R53 ;  /* 0x000000ffff037224 */ /* 0x000fce00078e0035 */
.L_x_27:
[----:B------:R-:W-:Y:S05]  /*0680*/  BSYNC.RECONVERGENT B0 ;  /* 0x0000000000007941 */ /* 0x000fea0003800200 */
.L_x_26:
[----:B------:R-:W0:Y:S01]  /*0690*/  MUFU.RSQ64H R43, R37 ;  /* 0x00000025002b7308 */ /* 0x000e220000001c00 */
[----:B------:R-:W-:Y:S01]  /*06a0*/  VIADD R42, R37, 0xfcb00000 ;  /* 0xfcb00000252a7836 */ /* 0x000fe20000000000 */
[----:B------:R-:W-:Y:S01]  /*06b0*/  MOV R52, 0x0 ;  /* 0x0000000000347802 */ /* 0x000fe20000000f00 */
[----:B------:R-:W-:Y:S01]  /*06c0*/  IMAD.MOV.U32 R53, RZ, RZ, 0x3fd80000 ;  /* 0x3fd80000ff357424 */ /* 0x000fe200078e00ff */
[----:B------:R-:W-:Y:S02]  /*06d0*/  BSSY.RECONVERGENT B0, `(.L_x_28) ;  /* 0x0000016000007945 */ /* 0x000fe40003800200 */
[----:B------:R-:W-:Y:S01]  /*06e0*/  ISETP.GE.U32.AND P0, PT, R42, 0x7ca00000, PT ;  /* 0x7ca000002a00780c */ /* 0x000fe20003f06070 */
[----:B0-----:R-:W-:-:S08]  /*06f0*/  DMUL R4, R42, R42 ;  /* 0x0000002a2a047228 */ /* 0x001fd00000000000 */
[----:B------:R-:W-:-:S08]  /*0700*/  DFMA R4, R36, -R4, 1 ;  /* 0x3ff000002404742b */ /* 0x000fd00000000804 */
[----:B------:R-:W-:Y:S02]  /*0710*/  DFMA R52, R4, R52, 0.5 ;  /* 0x3fe000000434742b */ /* 0x000fe40000000034 */
[----:B------:R-:W-:-:S08]  /*0720*/  DMUL R4, R42, R4 ;  /* 0x000000042a047228 */ /* 0x000fd00000000000 */
[----:B------:R-:W-:-:S08]  /*0730*/  DFMA R52, R52, R4, R42 ;  /* 0x000000043434722b */ /* 0x000fd0000000002a */
        /* <DEDUP_REMOVED lines=15> */
.L_x_29:
[----:B------:R-:W-:Y:S05]  /*0830*/  BSYNC.RECONVERGENT B0 ;  /* 0x0000000000007941 */ /* 0x000fea0003800200 */
.L_x_28:
[----:B------:R-:W-:Y:S01]  /*0840*/  DSETP.MIN.AND P0, P1, R4, R2, PT ;  /* 0x000000020400722a */ /* 0x000fe20003900000 */
[----:B------:R-:W-:Y:S01]  /*0850*/  IMAD.MOV.U32 R43, RZ, RZ, R3 ;  /* 0x000000ffff2b7224 */ /* 0x000fe200078e0003 */
[----:B------:R-:W-:Y:S01]  /*0860*/  MOV R36, R5 ;  /* 0x0000000500247202 */ /* 0x000fe20000000f00 */
[----:B------:R-:W-:Y:S01]  /*0870*/  IMAD.MOV.U32 R37, RZ, RZ, R2 ;  /* 0x000000ffff257224 */ /* 0x000fe200078e0002 */
[----:B------:R-:W-:Y:S01]  /*0880*/  UMOV UR6, 0x9ee75616 ;  /* 0x9ee7561600067882 */ /* 0x000fe20000000000 */
[----:B------:R-:W-:Y:S01]  /*0890*/  UMOV UR7, 0x3cd203af ;  /* 0x3cd203af00077882 */ /* 0x000fe20000000000 */
[----:B------:R-:W-:Y:S02]  /*08a0*/  FSEL R53, R36, R43, P0 ;  /* 0x0000002b24357208 */ /* 0x000fe40000000000 */
[----:B------:R-:W-:-:S04]  /*08b0*/  MOV R36, R4 ;  /* 0x0000000400247202 */ /* 0x000fc80000000f00 */
[----:B------:R-:W-:Y:S02]  /*08c0*/  SEL R36, R36, R37, P0 ;  /* 0x0000002524247207 */ /* 0x000fe40000000000 */
[----:B------:R-:W-:-:S04]  /*08d0*/  @P1 LOP3.LUT R53, R43, 0x80000, RZ, 0xfc, !PT ;  /* 0x000800002b351812 */ /* 0x000fc800078efcff */
[----:B------:R-:W-:-:S06]  /*08e0*/  MOV R37, R53 ;  /* 0x0000003500257202 */ /* 0x000fcc0000000f00 */
[----:B------:R-:W-:-:S14]  /*08f0*/  DSETP.GEU.AND P0, PT, R36, UR6, PT ;  /* 0x0000000624007e2a */ /* 0x000fdc000bf0e000 */
[----:B------:R-:W0:Y:S02]  /*0900*/  @!P0 LDC.64 R36, c[0x0][0x380] ;  /* 0x0000e000ff248b82 */ /* 0x000e240000000a00 */
[----:B0-----:R-:W-:-:S05]  /*0910*/  @!P0 IMAD.WIDE R36, R0, 0x4, R36 ;  /* 0x0000000400248825 */ /* 0x001fca00078e0224 */
[----:B------:R0:W-:Y:S01]  /*0920*/  @!P0 STG.E desc[UR4][R36.64], RZ ;  /* 0x000000ff24008986 */ /* 0x0001e2000c101904 */
[----:B------:R-:W-:Y:S05]  /*0930*/  @!P0 EXIT ;  /* 0x000000000000894d */ /* 0x000fea0003800000 */
[-C--:B------:R-:W-:Y:S01]  /*0940*/  DMUL R100, R46, R30.reuse ;  /* 0x0000001e2e647228 */ /* 0x080fe20000000000 */
[----:B------:R-:W-:Y:S01]  /*0950*/  BSSY.RECONVERGENT B0, `(.L_x_30) ;  /* 0x000013d000007945 */ /* 0x000fe20003800200 */
[-C--:B------:R-:W-:Y:S02]  /*0960*/  DMUL R98, R16, R30.reuse ;  /* 0x0000001e10627228 */ /* 0x080fe40000000000 */
[-C--:B------:R-:W-:Y:S02]  /*0970*/  DMUL R70, R82, R30.reuse ;  /* 0x0000001e52467228 */ /* 0x080fe40000000000 */
[----:B------:R-:W-:Y:S02]  /*0980*/  DMUL R96, R24, R30 ;  /* 0x0000001e18607228 */ /* 0x000fe40000000000 */
[-C--:B------:R-:W-:Y:S02]  /*0990*/  DFMA R100, R34, R54.reuse, -R100 ;  /* 0x000000362264722b */ /* 0x080fe40000000864 */
[----:B------:R-:W-:-:S02]  /*09a0*/  DFMA R98, R24, R54, R98 ;  /* 0x000000361862722b */ /* 0x000fc40000000062 */
[----:B------:R-:W-:Y:S02]  /*09b0*/  DMUL R68, R48, R30 ;  /* 0x0000001e30447228 */ /* 0x000fe40000000000 */
[C---:B------:R-:W-:Y:S02]  /*09c0*/  DMUL R72, R30.reuse, R86 ;  /* 0x000000561e487228 */ /* 0x040fe40000000000 */
[C---:B------:R-:W-:Y:S02]  /*09d0*/  DMUL R78, R30.reuse, R80 ;  /* 0x000000501e4e7228 */ /* 0x040fe40000000000 */
[C---:B------:R-:W-:Y:S02]  /*09e0*/  DMUL R84, R30.reuse, R38 ;  /* 0x000000261e547228 */ /* 0x040fe40000000000 */
[C---:B------:R-:W-:Y:S02]  /*09f0*/  DMUL R90, R30.reuse, R14 ;  /* 0x0000000e1e5a7228 */ /* 0x040fe40000000000 */
[----:B------:R-:W-:-:S02]  /*0a00*/  DMUL R92, R30, R26 ;  /* 0x0000001a1e5c7228 */ /* 0x000fc40000000000 */
[----:B------:R-:W-:Y:S02]  /*0a10*/  DMUL R94, R30, R88 ;  /* 0x000000581e5e7228 */ /* 0x000fe40000000000 */
[-C--:B------:R-:W-:Y:S02]  /*0a20*/  DMUL R52, R34, R30.reuse ;  /* 0x0000001e22347228 */ /* 0x080fe40000000000 */
[-C--:B------:R-:W-:Y:S02]  /*0a30*/  DMUL R42, R66, R30.reuse ;  /* 0x0000001e422a7228 */ /* 0x080fe40000000000 */
[-C--:B0-----:R-:W-:Y:S02]  /*0a40*/  DMUL R36, R58, R30.reuse ;  /* 0x0000001e3a247228 */ /* 0x081fe40000000000 */
[-C--:B------:R-:W-:Y:S02]  /*0a50*/  DMUL R60, R76, R30.reuse ;  /* 0x0000001e4c3c7228 */ /* 0x080fe40000000000 */
[----:B------:R-:W-:-:S02]  /*0a60*/  DMUL R62, R74, R30 ;  /* 0x0000001e4a3e7228 */ /* 0x000fc40000000000 */
[----:B------:R-:W-:Y:S02]  /*0a70*/  DFMA R70, R54, R48, -R70 ;  /* 0x000000303646722b */ /* 0x000fe40000000846 */
[C---:B------:R-:W-:Y:S02]  /*0a80*/  DFMA R100, R16.reuse, R20, R100 ;  /* 0x000000141064722b */ /* 0x040fe40000000064 */
[----:B------:R-:W-:Y:S02]  /*0a90*/  DFMA R96, R16, R54, -R96 ;  /* 0x000000361060722b */ /* 0x000fe40000000860 */
[----:B------:R-:W-:Y:S02]  /*0aa0*/  DFMA R98, R46, R20, R98 ;  /* 0x000000142e62722b */ /* 0x000fe40000000062 */
[----:B------:R-:W-:Y:S02]  /*0ab0*/  DFMA R68, R82, R54, R68 ;  /* 0x000000365244722b */ /* 0x000fe40000000044 */
[----:B------:R-:W-:-:S02]  /*0ac0*/  DFMA R72, R54, R80, R72 ;  /* 0x000000503648722b */ /* 0x000fc40000000048 */
[C---:B------:R-:W-:Y:S02]  /*0ad0*/  DFMA R78, R54.reuse, R86, -R78 ;  /* 0x00000056364e722b */ /* 0x040fe4000000084e */
[C---:B------:R-:W-:Y:S02]  /*0ae0*/  DFMA R84, R54.reuse, R88, R84 ;  /* 0x000000583654722b */ /* 0x040fe40000000054 */
[C---:B------:R-:W-:Y:S02]  /*0af0*/  DFMA R90, R54.reuse, R26, -R90 ;  /* 0x0000001a365a722b */ /* 0x040fe4000000085a */
[C---:B------:R-:W-:Y:S02]  /*0b00*/  DFMA R92, R54.reuse, R14, R92 ;  /* 0x0000000e365c722b */ /* 0x040fe4000000005c */
[----:B------:R-:W-:Y:S02]  /*0b10*/  DFMA R94, R54, R38, -R94 ;  /* 0x00000026365e722b */ /* 0x000fe4000000085e */
[----:B------:R-:W-:-:S02]  /*0b20*/  DFMA R52, R46, R54, R52 ;  /* 0x000000362e34722b */ /* 0x000fc40000000034 */
[-C--:B------:R-:W-:Y:S02]  /*0b30*/  DFMA R42, R58, R54.reuse, -R42 ;  /* 0x000000363a2a722b */ /* 0x080fe4000000082a */
[-C--:B------:R-:W-:Y:S02]  /*0b40*/  DFMA R36, R66, R54.reuse, R36 ;  /* 0x000000364224722b */ /* 0x080fe40000000024 */
[-C--:B------:R-:W-:Y:S02]  /*0b50*/  DFMA R30, R74, R54.reuse, R60 ;  /* 0x000000364a1e722b */ /* 0x080fe4000000003c */
[----:B------:R-:W-:Y:S02]  /*0b60*/  DFMA R54, R76, R54, -R62 ;  /* 0x000000364c36722b */ /* 0x000fe4000000083e */
[----:B------:R-:W-:Y:S02]  /*0b70*/  DFMA R70, R20, -R86, R70 ;  /* 0x800000561446722b */ /* 0x000fe40000000046 */
[----:B------:R-:W-:-:S02]  /*0b80*/  DFMA R100, R24, R8, R100 ;  /* 0x000000081864722b */ /* 0x000fc40000000064 */
[C---:B------:R-:W-:Y:S02]  /*0b90*/  DFMA R96, -R34.reuse, R20, R96 ;  /* 0x000000142260722b */ /* 0x040fe40000000160 */
[----:B------:R-:W-:Y:S02]  /*0ba0*/  DFMA R98, -R34, R8, R98 ;  /* 0x000000082262722b */ /* 0x000fe40000000162 */
[-C--:B------:R-:W-:Y:S02]  /*0bb0*/  DFMA R68, R80, R20.reuse, R68 ;  /* 0x000000145044722b */ /* 0x080fe40000000044 */
[-C--:B------:R-:W-:Y:S02]  /*0bc0*/  DFMA R72, -R82, R20.reuse, R72 ;  /* 0x000000145248722b */ /* 0x080fe40000000148 */
[----:B------:R-:W-:Y:S02]  /*0bd0*/  DFMA R78, R48, R20, R78 ;  /* 0x00000014304e722b */ /* 0x000fe4000000004e */
[----:B------:R-:W-:-:S02]  /*0be0*/  DFMA R84, R20, R26, R84 ;  /* 0x0000001a1454722b */ /* 0x000fc40000000054 */
[C---:B------:R-:W-:Y:S02]  /*0bf0*/  DFMA R90, R20.reuse, -R88, R90 ;  /* 0x80000058145a722b */ /* 0x040fe4000000005a */
[C---:B------:R-:W-:Y:S02]  /*0c00*/  DFMA R92, R20.reuse, -R38, R92 ;  /* 0x80000026145c722b */ /* 0x040fe4000000005c */
[----:B------:R-:W-:Y:S02]  /*0c10*/  DFMA R94, R20, R14, R94 ;  /* 0x0000000e145e722b */ /* 0x000fe4000000005e */
[-C--:B------:R-:W-:Y:S02]  /*0c20*/  DFMA R52, -R24, R20.reuse, R52 ;  /* 0x000000141834722b */ /* 0x080fe40000000134 */
[-C--:B------:R-:W-:Y:S02]  /*0c30*/  DFMA R42, -R74, R20.reuse, R42 ;  /* 0x000000144a2a722b */ /* 0x080fe4000000012a */
[----:B------:R-:W-:-:S02]  /*0c40*/  DFMA R36, -R76, R20, R36 ;  /* 0x000000144c24722b */ /* 0x000fc40000000124 */
[-C--:B------:R-:W-:Y:S02]  /*0c50*/  DFMA R30, R58, R20.reuse, R30 ;  /* 0x000000143a1e722b */ /* 0x080fe4000000001e */
[----:B------:R-:W-:Y:S02]  /*0c60*/  DFMA R54, R66, R20, R54 ;  /* 0x000000144236722b */ /* 0x000fe40000000036 */
[----:B------:R-:W-:Y:S02]  /*0c70*/  DFMA R70, R80, R8, R70 ;  /* 0x000000085046722b */ /* 0x000fe40000000046 */
[----:B------:R-:W-:Y:S02]  /*0c80*/  DFMA R60, R74, R6, R100 ;  /* 0x000000064a3c722b */ /* 0x000fe40000000064 */
[----:B------:R-:W-:Y:S02]  /*0c90*/  DFMA R96, -R46, R8, R96 ;  /* 0x000000082e60722b */ /* 0x000fe40000000160 */
[----:B------:R-:W-:-:S02]  /*0ca0*/  DFMA R62, R66, R6, R98 ;  /* 0x00000006423e722b */ /* 0x000fc40000000062 */
[-C--:B------:R-:W-:Y:S02]  /*0cb0*/  DMUL R100, R24, R22.reuse ;  /* 0x0000001618647228 */ /* 0x080fe40000000000 */
[----:B------:R-:W-:Y:S02]  /*0cc0*/  DMUL R98, R16, R22 ;  /* 0x0000001610627228 */ /* 0x000fe40000000000 */
[-C--:B------:R-:W-:Y:S02]  /*0cd0*/  DFMA R68, R86, R8.reuse, R68 ;  /* 0x000000085644722b */ /* 0x080fe40000000044 */
[-C--:B------:R-:W-:Y:S02]  /*0ce0*/  DFMA R72, -R48, R8.reuse, R72 ;  /* 0x000000083048722b */ /* 0x080fe40000000148 */
[----:B------:R-:W-:Y:S02]  /*0cf0*/  DFMA R78, -R82, R8, R78 ;  /* 0x00000008524e722b */ /* 0x000fe4000000014e */
[----:B------:R-:W-:-:S02]  /*0d00*/  DFMA R84, R8, R14, R84 ;  /* 0x0000000e0854722b */ /* 0x000fc40000000054 */
[C---:B------:R-:W-:Y:S02]  /*0d10*/  DFMA R90, R8.reuse, R38, R90 ;  /* 0x00000026085a722b */ /* 0x040fe4000000005a */
[C---:B------:R-:W-:Y:S02]  /*0d20*/  DFMA R92, R8.reuse, -R88, R92 ;  /* 0x80000058085c722b */ /* 0x040fe4000000005c */
[----:B------:R-:W-:Y:S02]  /*0d30*/  DFMA R94, R8, -R26, R94 ;  /* 0x8000001a085e722b */ /* 0x000fe4000000005e */
[-C--:B------:R-:W-:Y:S02]  /*0d40*/  DFMA R52, R16, R8.reuse, R52 ;  /* 0x000000081034722b */ /* 0x080fe40000000034 */
[-C--:B------:R-:W-:Y:S02]  /*0d50*/  DFMA R42, -R76, R8.reuse, R42 ;  /* 0x000000084c2a722b */ /* 0x080fe4000000012a */
[----:B------:R-:W-:-:S02]  /*0d60*/  DFMA R36, R74, R8, R36 ;  /* 0x000000084a24722b */ /* 0x000fc40000000024 */
[-C--:B------:R-:W-:Y:S02]  /*0d70*/  DFMA R20, -R66, R8.reuse, R30 ;  /* 0x000000084214722b */ /* 0x080fe4000000011e */
[----:B------:R-:W-:Y:S02]  /*0d80*/  DFMA R102, R58, R8, R54 ;  /* 0x000000083a66722b */ /* 0x000fe40000000036 */
[----:B------:R-:W-:Y:S02]  /*0d90*/  DFMA R54, R6, -R38, R70 ;  /* 0x800000260636722b */ /* 0x000fe40000000046 */
[----:B------:R-:W-:Y:S02]  /*0da0*/  DFMA R70, -R58, R6, R96 ;  /* 0x000000063a46722b */ /* 0x000fe40000000160 */
[----:B------:R-:W-:Y:S02]  /*0db0*/  DFMA R100, R16, R12, -R100 ;  /* 0x0000000c1064722b */ /* 0x000fe40000000864 */
[----:B------:R-:W-:-:S02]  /*0dc0*/  DMUL R96, R24, R40 ;  /* 0x0000002818607228 */ /* 0x000fc40000000000 */
[----:B------:R-:W-:Y:S02]  /*0dd0*/  DFMA R98, R12, R24, R98 ;  /* 0x000000180c62722b */ /* 0x000fe40000000062 */
[----:B------:R-:W-:Y:S02]  /*0de0*/  DFMA R68, R88, R6, R68 ;  /* 0x000000065844722b */ /* 0x000fe40000000044 */
[C---:B------:R-:W-:Y:S02]  /*0df0*/  DFMA R72, R6.reuse, -R26, R72 ;  /* 0x8000001a0648722b */ /* 0x040fe40000000048 */
[----:B------:R-:W-:Y:S02]  /*0e00*/  DFMA R30, R6, -R14, R78 ;  /* 0x8000000e061e722b */ /* 0x000fe4000000004e */
[-C--:B------:R-:W-:Y:S02]  /*0e10*/  DFMA R84, -R82, R6.reuse, R84 ;  /* 0x000000065254722b */ /* 0x080fe40000000154 */
[----:B------:R-:W-:-:S02]  /*0e20*/  DFMA R90, R80, R6, R90 ;  /* 0x00000006505a722b */ /* 0x000fc4000000005a */
[-C--:B------:R-:W-:Y:S02]  /*0e30*/  DFMA R92, R86, R6.reuse, R92 ;  /* 0x00000006565c722b */ /* 0x080fe4000000005c */
[-C--:B------:R-:W-:Y:S02]  /*0e40*/  DFMA R8, R48, R6.reuse, R94 ;  /* 0x000000063008722b */ /* 0x080fe4000000005e */
[-C--:B------:R-:W-:Y:S02]  /*0e50*/  DFMA R52, R76, R6.reuse, R52 ;  /* 0x000000064c34722b */ /* 0x080fe40000000034 */
[-C--:B------:R-:W-:Y:S02]  /*0e60*/  DFMA R42, R16, R6.reuse, R42 ;  /* 0x00000006102a722b */ /* 0x080fe4000000002a */
[-C--:B------:R-:W-:Y:S02]  /*0e70*/  DFMA R36, -R24, R6.reuse, R36 ;  /* 0x000000061824722b */ /* 0x080fe40000000124 */
[----:B------:R-:W-:-:S02]  /*0e80*/  DFMA R20, -R34, R6, R20 ;  /* 0x000000062214722b */ /* 0x000fc40000000114 */
[----:B------:R-:W-:Y:S02]  /*0e90*/  DFMA R102, -R46, R6, R102 ;  /* 0x000000062e66722b */ /* 0x000fe40000000166 */
[-C--:B------:R-:W-:Y:S02]  /*0ea0*/  DFMA R100, -R34, R32.reuse, R100 ;  /* 0x000000202264722b */ /* 0x080fe40000000164 */
[----:B------:R-:W-:Y:S02]  /*0eb0*/  DFMA R96, R16, R32, -R96 ;  /* 0x000000201060722b */ /* 0x000fe40000000860 */
[----:B------:R-:W-:Y:S02]  /*0ec0*/  DFMA R98, R34, R40, R98 ;  /* 0x000000282262722b */ /* 0x000fe40000000062 */
[----:B------:R-:W-:Y:S02]  /*0ed0*/  DFMA R6, R38, R10, R68 ;  /* 0x0000000a2606722b */ /* 0x000fe40000000044 */
[----:B------:R-:W-:-:S02]  /*0ee0*/  DFMA R78, R10, -R14, R72 ;  /* 0x8000000e0a4e722b */ /* 0x000fc40000000048 */
[----:B------:R-:W-:Y:S02]  /*0ef0*/  DFMA R54, R88, R10, R54 ;  /* 0x0000000a5836722b */ /* 0x000fe40000000036 */
[----:B------:R-:W-:Y:S02]  /*0f00*/  DFMA R30, R10, R26, R30 ;  /* 0x0000001a0a1e722b */ /* 0x000fe4000000001e */
[-C--:B------:R-:W-:Y:S02]  /*0f10*/  DFMA R84, -R48, R10.reuse, R84 ;  /* 0x0000000a3054722b */ /* 0x080fe40000000154 */
[-C--:B------:R-:W-:Y:S02]  /*0f20*/  DFMA R72, -R86, R10.reuse, R90 ;  /* 0x0000000a5648722b */ /* 0x080fe4000000015a */
[-C--:B------:R-:W-:Y:S02]  /*0f30*/  DFMA R68, R80, R10.reuse, R92 ;  /* 0x0000000a5044722b */ /* 0x080fe4000000005c */
[----:B------:R-:W-:-:S02]  /*0f40*/  DFMA R8, -R82, R10, R8 ;  /* 0x0000000a5208722b */ /* 0x000fc40000000108 */
[-C--:B------:R-:W-:Y:S02]  /*0f50*/  DFMA R70, -R66, R10.reuse, R70 ;  /* 0x0000000a4246722b */ /* 0x080fe40000000146 */
[-C--:B------:R-:W-:Y:S02]  /*0f60*/  DFMA R62, -R58, R10.reuse, R62 ;  /* 0x0000000a3a3e722b */ /* 0x080fe4000000013e */
[-C--:B------:R-:W-:Y:S02]  /*0f70*/  DFMA R60, R76, R10.reuse, R60 ;  /* 0x0000000a4c3c722b */ /* 0x080fe4000000003c */
[-C--:B------:R-:W-:Y:S02]  /*0f80*/  DFMA R52, -R74, R10.reuse, R52 ;  /* 0x0000000a4a34722b */ /* 0x080fe40000000134 */
[-C--:B------:R-:W-:Y:S02]  /*0f90*/  DFMA R42, R24, R10.reuse, R42 ;  /* 0x0000000a182a722b */ /* 0x080fe4000000002a */
[----:B------:R-:W-:-:S02]  /*0fa0*/  DFMA R36, R16, R10, R36 ;  /* 0x0000000a1024722b */ /* 0x000fc40000000024 */
[-C--:B------:R-:W-:Y:S02]  /*0fb0*/  DFMA R20, R46, R10.reuse, R20 ;  /* 0x0000000a2e14722b */ /* 0x080fe40000000014 */
[----:B------:R-:W-:Y:S02]  /*0fc0*/  DFMA R10, -R34, R10, R102 ;  /* 0x0000000a220a722b */ /* 0x000fe40000000166 */
[C---:B------:R-:W-:Y:S02]  /*0fd0*/  DMUL R90, R22.reuse, R48 ;  /* 0x00000030165a7228 */ /* 0x040fe40000000000 */
[-C--:B------:R-:W-:Y:S02]  /*0fe0*/  DMUL R92, R22, R82.reuse ;  /* 0x00000052165c7228 */ /* 0x080fe40000000000 */
[-C--:B------:R-:W-:Y:S02]  /*0ff0*/  DMUL R94, R32, R82.reuse ;  /* 0x00000052205e7228 */ /* 0x080fe40000000000 */
[----:B------:R-:W-:-:S02]  /*1000*/  DMUL R104, R40, R82 ;  /* 0x0000005228687228 */ /* 0x000fc40000000000 */
[-C--:B------:R-:W-:Y:S02]  /*1010*/  DMUL R106, R44, R82.reuse ;  /* 0x000000522c6a7228 */ /* 0x080fe40000000000 */
[-C--:B------:R-:W-:Y:S02]  /*1020*/  DMUL R108, R50, R82.reuse ;  /* 0x00000052326c7228 */ /* 0x080fe40000000000 */
[-C--:B------:R-:W-:Y:S02]  /*1030*/  DMUL R110, R56, R82.reuse ;  /* 0x00000052386e7228 */ /* 0x080fe40000000000 */
[----:B------:R-:W-:Y:S02]  /*1040*/  DMUL R102, R64, R82 ;  /* 0x0000005240667228 */ /* 0x000fe40000000000 */
[----:B------:R-:W-:Y:S02]  /*1050*/  DFMA R100, -R46, R40, R100 ;  /* 0x000000282e64722b */ /* 0x000fe40000000164 */
[----:B------:R-:W-:-:S02]  /*1060*/  DFMA R96, R12, R34, R96 ;  /* 0x000000220c60722b */ /* 0x000fc40000000060 */
[----:B------:R-:W-:Y:S02]  /*1070*/  DFMA R98, R32, -R46, R98 ;  /* 0x8000002e2062722b */ /* 0x000fe40000000062 */
[C---:B------:R-:W-:Y:S02]  /*1080*/  DFMA R90, R12.reuse, R82, R90 ;  /* 0x000000520c5a722b */ /* 0x040fe4000000005a */
[-C--:B------:R-:W-:Y:S02]  /*1090*/  DFMA R92, R12, R48.reuse, -R92 ;  /* 0x000000300c5c722b */ /* 0x080fe4000000085c */
[-C--:B------:R-:W-:Y:S02]  /*10a0*/  DFMA R94, R40, R48.reuse, -R94 ;  /* 0x00000030285e722b */ /* 0x080fe4000000085e */
[-C--:B------:R-:W-:Y:S02]  /*10b0*/  DFMA R104, -R32, R48.reuse, -R104 ;  /* 0x000000302068722b */ /* 0x080fe40000000968 */
[----:B------:R-:W-:-:S02]  /*10c0*/  DFMA R106, R50, R48, -R106 ;  /* 0x00000030326a722b */ /* 0x000fc4000000086a */
[-C--:B------:R-:W-:Y:S02]  /*10d0*/  DFMA R108, -R44, R48.reuse, -R108 ;  /* 0x000000302c6c722b */ /* 0x080fe4000000096c */
[-C--:B------:R-:W-:Y:S02]  /*10e0*/  DFMA R110, -R64, R48.reuse, -R110 ;  /* 0x00000030406e722b */ /* 0x080fe4000000096e */
[----:B------:R-:W-:Y:S02]  /*10f0*/  DFMA R102, R56, R48, -R102 ;  /* 0x000000303866722b */ /* 0x000fe40000000866 */
[----:B------:R-:W-:Y:S02]  /*1100*/  DFMA R100, -R58, R44, R100 ;  /* 0x0000002c3a64722b */ /* 0x000fe40000000164 */
[----:B------:R-:W-:Y:S02]  /*1110*/  DFMA R96, R22, R46, R96 ;  /* 0x0000002e1660722b */ /* 0x000fe40000000060 */
[----:B------:R-:W-:-:S02]  /*1120*/  DFMA R98, R58, R50, R98 ;  /* 0x000000323a62722b */ /* 0x000fc40000000062 */
[-C--:B------:R-:W-:Y:S02]  /*1130*/  DFMA R90, R32, R80.reuse, R90 ;  /* 0x00000050205a722b */ /* 0x080fe4000000005a */
[-C--:B------:R-:W-:Y:S02]  /*1140*/  DFMA R92, R40, -R80.reuse, R92 ;  /* 0x80000050285c722b */ /* 0x080fe4000000005c */
[-C--:B------:R-:W-:Y:S02]  /*1150*/  DFMA R94, R12, R80.reuse, R94 ;  /* 0x000000500c5e722b */ /* 0x080fe4000000005e */
[-C--:B------:R-:W-:Y:S02]  /*1160*/  DFMA R104, R22, R80.reuse, R104 ;  /* 0x000000501668722b */ /* 0x080fe40000000068 */
[-C--:B------:R-:W-:Y:S02]  /*1170*/  DFMA R106, R56, R80.reuse, R106 ;  /* 0x00000050386a722b */ /* 0x080fe4000000006a */
[----:B------:R-:W-:-:S02]  /*1180*/  DFMA R108, R64, R80, R108 ;  /* 0x00000050406c722b */ /* 0x000fc4000000006c */
[-C--:B------:R-:W-:Y:S02]  /*1190*/  DFMA R110, R44, -R80.reuse, R110 ;  /* 0x800000502c6e722b */ /* 0x080fe4000000006e */
[----:B------:R-:W-:Y:S02]  /*11a0*/  DFMA R102, R50, -R80, R102 ;  /* 0x800000503266722b */ /* 0x000fe40000000066 */
[----:B------:R-:W-:Y:S02]  /*11b0*/  DFMA R100, -R66, R50, R100 ;  /* 0x000000324264722b */ /* 0x000fe40000000164 */
[----:B------:R-:W-:Y:S02]  /*11c0*/  DFMA R96, R58, R56, R96 ;  /* 0x000000383a60722b */ /* 0x000fe40000000060 */
[----:B------:R-:W-:Y:S02]  /*11d0*/  DFMA R98, R44, -R66, R98 ;  /* 0x800000422c62722b */ /* 0x000fe40000000062 */
[----:B------:R-:W-:-:S02]  /*11e0*/  DFMA R90, R40, R86, R90 ;  /* 0x00000056285a722b */ /* 0x000fc4000000005a */
[-C--:B------:R-:W-:Y:S02]  /*11f0*/  DFMA R92, R32, R86.reuse, R92 ;  /* 0x00000056205c722b */ /* 0x080fe4000000005c */
[-C--:B------:R-:W-:Y:S02]  /*1200*/  DFMA R94, R22, -R86.reuse, R94 ;  /* 0x80000056165e722b */ /* 0x080fe4000000005e */
[-C--:B------:R-:W-:Y:S02]  /*1210*/  DFMA R104, R12, R86.reuse, R104 ;  /* 0x000000560c68722b */ /* 0x080fe40000000068 */
[-C--:B------:R-:W-:Y:S02]  /*1220*/  DFMA R106, R64, R86.reuse, R106 ;  /* 0x00000056406a722b */ /* 0x080fe4000000006a */
[-C--:B------:R-:W-:Y:S02]  /*1230*/  DFMA R108, R56, -R86.reuse, R108 ;  /* 0x80000056386c722b */ /* 0x080fe4000000006c */
[----:B------:R-:W-:-:S02]  /*1240*/  DFMA R110, R50, R86, R110 ;  /* 0x00000056326e722b */ /* 0x000fc4000000006e */
[----:B------:R-:W-:Y:S02]  /*1250*/  DFMA R102, R44, -R86, R102 ;  /* 0x800000562c66722b */ /* 0x000fe40000000066 */
[----:B------:R-:W-:Y:S02]  /*1260*/  DFMA R30, -R38, R28, R30 ;  /* 0x0000001c261e722b */ /* 0x000fe4000000011e */
[----:B------:R-:W-:Y:S02]  /*1270*/  DFMA R100, -R74, R56, R100 ;  /* 0x000000384a64722b */ /* 0x000fe40000000164 */
[----:B------:R-:W-:Y:S02]  /*1280*/  DFMA R6, R26, R28, R6 ;  /* 0x0000001c1a06722b */ /* 0x000fe40000000006 */
[-C--:B------:R-:W-:Y:S02]  /*1290*/  DFMA R96, R66, R64.reuse, R96 ;  /* 0x000000404260722b */ /* 0x080fe40000000060 */
[----:B------:R-:W-:-:S02]  /*12a0*/  DFMA R98, -R74, R64, R98 ;  /* 0x000000404a62722b */ /* 0x000fc40000000162 */
[----:B------:R-:W-:Y:S02]  /*12b0*/  DFMA R54, R28, R14, R54 ;  /* 0x0000000e1c36722b */ /* 0x000fe40000000036 */
[-C--:B------:R-:W-:Y:S02]  /*12c0*/  DFMA R90, R44, R88.reuse, R90 ;  /* 0x000000582c5a722b */ /* 0x080fe4000000005a */
[-C--:B------:R-:W-:Y:S02]  /*12d0*/  DFMA R92, R50, -R88.reuse, R92 ;  /* 0x80000058325c722b */ /* 0x080fe4000000005c */
[-C--:B------:R-:W-:Y:S02]  /*12e0*/  DFMA R94, R56, -R88.reuse, R94 ;  /* 0x80000058385e722b */ /* 0x080fe4000000005e */
[-C--:B------:R-:W-:Y:S02]  /*12f0*/  DFMA R104, R64, -R88.reuse, R104 ;  /* 0x800000584068722b */ /* 0x080fe40000000068 */
[----:B------:R-:W-:-:S02]  /*1300*/  DFMA R106, R12, R88, R106 ;  /* 0x000000580c6a722b */ /* 0x000fc4000000006a */
[-C--:B------:R-:W-:Y:S02]  /*1310*/  DFMA R108, R22, R88.reuse, R108 ;  /* 0x00000058166c722b */ /* 0x080fe4000000006c */
[-C--:B------:R-:W-:Y:S02]  /*1320*/  DFMA R110, R32, R88.reuse, R110 ;  /* 0x00000058206e722b */ /* 0x080fe4000000006e */
[----:B------:R-:W-:Y:S02]  /*1330*/  DFMA R102, R40, R88, R102 ;  /* 0x000000582866722b */ /* 0x000fe40000000066 */
[C---:B------:R-:W-:Y:S02]  /*1340*/  DFMA R78, R88.reuse, R28, R78 ;  /* 0x0000001c584e722b */ /* 0x040fe4000000004e */
[----:B------:R-:W-:Y:S02]  /*1350*/  DFMA R88, R88, R18, R30 ;  /* 0x000000125858722b */ /* 0x000fe4000000001e */
[----:B------:R-:W-:-:S02]  /*1360*/  DFMA R112, -R80, R28, R84 ;  /* 0x0000001c5070722b */ /* 0x000fc40000000154 */
[----:B------:R-:W-:Y:S02]  /*1370*/  DFMA R30, -R76, R64, R100 ;  /* 0x000000404c1e722b */ /* 0x000fe40000000164 */
[----:B------:R-:W-:Y:S02]  /*1380*/  DFMA R6, R14, R18, R6 ;  /* 0x000000120e06722b */ /* 0x000fe40000000006 */
[----:B------:R-:W-:Y:S02]  /*1390*/  DFMA R98, R56, R76, R98 ;  /* 0x0000004c3862722b */ /* 0x000fe40000000062 */
[----:B------:R-:W-:Y:S02]  /*13a0*/  DFMA R84, -R26, R18, R54 ;  /* 0x000000121a54722b */ /* 0x000fe40000000136 */
[----:B------:R-:W-:Y:S02]  /*13b0*/  DFMA R96, R44, -R74, R96 ;  /* 0x8000004a2c60722b */ /* 0x000fe40000000060 */
[----:B------:R-:W-:-:S02]  /*13c0*/  DMUL R54, R16, R40 ;  /* 0x0000002810367228 */ /* 0x000fc40000000000 */
[----:B------:R-:W-:Y:S02]  /*13d0*/  DADD R30, R30, -R6 ;  /* 0x000000001e1e7229 */ /* 0x000fe40000000806 */
[----:B------:R-:W-:Y:S02]  /*13e0*/  DADD R98, R98, -R84 ;  /* 0x0000000062627229 */ /* 0x000fe40000000854 */
[----:B------:R-:W-:Y:S02]  /*13f0*/  DFMA R6, R50, -R76, R96 ;  /* 0x8000004c3206722b */ /* 0x000fe40000000060 */
[----:B------:R-:W-:Y:S02]  /*1400*/  DFMA R78, R38, R18, R78 ;  /* 0x00000012264e722b */ /* 0x000fe4000000004e */
[C---:B------:R-:W-:Y:S02]  /*1410*/  DMUL R84, R24.reuse, R50 ;  /* 0x0000003218547228 */ /* 0x040fe40000000000 */
[----:B------:R-:W-:-:S02]  /*1420*/  DFMA R54, R24, R32, R54 ;  /* 0x000000201836722b */ /* 0x000fc40000000036 */
[----:B------:R-:W-:Y:S02]  /*1430*/  DFMA R68, -R48, R28, R68 ;  /* 0x0000001c3044722b */ /* 0x000fe40000000144 */
[----:B------:R-:W-:Y:S02]  /*1440*/  DADD R6, R6, -R78 ;  /* 0x0000000006067229 */ /* 0x000fe4000000084e */
[----:B------:R-:W-:Y:S02]  /*1450*/  DFMA R84, R16, R44, -R84 ;  /* 0x0000002c1054722b */ /* 0x000fe40000000854 */
[----:B------:R-:W-:Y:S02]  /*1460*/  DFMA R54, R22, -R34, R54 ;  /* 0x800000221636722b */ /* 0x000fe40000000036 */
[----:B------:R-:W-:Y:S02]  /*1470*/  DMUL R78, R16, R50 ;  /* 0x00000032104e7228 */ /* 0x000fe40000000000 */
[----:B------:R-:W-:-:S02]  /*1480*/  DFMA R72, -R82, R28, R72 ;  /* 0x0000001c5248722b */ /* 0x000fc40000000148 */
[----:B------:R-:W-:Y:S02]  /*1490*/  DFMA R82, -R82, R18, R68 ;  /* 0x000000125252722b */ /* 0x000fe40000000144 */
[----:B------:R-:W-:Y:S02]  /*14a0*/  DFMA R84, -R34, R56, R84 ;  /* 0x000000382254722b */ /* 0x000fe40000000154 */
[----:B------:R-:W-:Y:S02]  /*14b0*/  DMUL R68, R24, R64 ;  /* 0x0000004018447228 */ /* 0x000fe40000000000 */
[----:B------:R-:W-:Y:S02]  /*14c0*/  DFMA R54, R12, R46, R54 ;  /* 0x0000002e0c36722b */ /* 0x000fe40000000036 */
[----:B------:R-:W-:Y:S02]  /*14d0*/  DFMA R78, R24, R44, R78 ;  /* 0x0000002c184e722b */ /* 0x000fe4000000004e */
[----:B------:R-:W-:-:S02]  /*14e0*/  DFMA R48, R48, R18, R72 ;  /* 0x000000123030722b */ /* 0x000fc40000000048 */
[----:B------:R-:W-:Y:S02]  /*14f0*/  DMUL R72, R24, R56 ;  /* 0x0000003818487228 */ /* 0x000fe40000000000 */
[----:B------:R-:W-:Y:S02]  /*1500*/  DFMA R84, -R46, R64, R84 ;  /* 0x000000402e54722b */ /* 0x000fe40000000154 */
[----:B------:R-:W-:Y:S02]  /*1510*/  DFMA R68, R16, R56, R68 ;  /* 0x000000381044722b */ /* 0x000fe40000000044 */
[-C--:B------:R-:W-:Y:S02]  /*1520*/  DFMA R54, R58, R64.reuse, R54 ;  /* 0x000000403a36722b */ /* 0x080fe40000000036 */
[-C--:B------:R-:W-:Y:S02]  /*1530*/  DFMA R78, -R34, R64.reuse, R78 ;  /* 0x00000040224e722b */ /* 0x080fe4000000014e */
[----:B------:R-:W-:-:S02]  /*1540*/  DFMA R72, R16, R64, -R72 ;  /* 0x000000401048722b */ /* 0x000fc40000000848 */
[----:B------:R-:W-:Y:S02]  /*1550*/  DFMA R84, R12, R58, R84 ;  /* 0x0000003a0c54722b */ /* 0x000fe40000000054 */
[----:B------:R-:W-:Y:S02]  /*1560*/  DFMA R68, R34, R44, R68 ;  /* 0x0000002c2244722b */ /* 0x000fe40000000044 */
[-C--:B------:R-:W-:Y:S02]  /*1570*/  DFMA R54, -R66, R56.reuse, R54 ;  /* 0x000000384236722b */ /* 0x080fe40000000136 */
[----:B------:R-:W-:Y:S02]  /*1580*/  DFMA R78, R46, R56, R78 ;  /* 0x000000382e4e722b */ /* 0x000fe4000000004e */
[----:B------:R-:W-:Y:S02]  /*1590*/  DMUL R98, R98, R98 ;  /* 0x0000006262627228 */ /* 0x000fe40000000000 */
[----:B------:R-:W-:-:S02]  /*15a0*/  DFMA R72, R34, R50, R72 ;  /* 0x000000322248722b */ /* 0x000fc40000000048 */
[----:B------:R-:W-:Y:S02]  /*15b0*/  DFMA R84, R22, R66, R84 ;  /* 0x000000421654722b */ /* 0x000fe40000000054 */
[----:B------:R-:W-:Y:S02]  /*15c0*/  DFMA R68, -R46, R50, R68 ;  /* 0x000000322e44722b */ /* 0x000fe40000000144 */
[----:B------:R-:W-:Y:S02]  /*15d0*/  DFMA R54, R50, R74, R54 ;  /* 0x0000004a3236722b */ /* 0x000fe40000000036 */
[----:B------:R-:W-:Y:S02]  /*15e0*/  DFMA R78, R22, -R58, R78 ;  /* 0x8000003a164e722b */ /* 0x000fe4000000004e */
[----:B------:R-:W-:Y:S02]  /*15f0*/  DFMA R30, R30, R30, R98 ;  /* 0x0000001e1e1e722b */ /* 0x000fe40000000062 */
[----:B------:R-:W-:-:S02]  /*1600*/  DFMA R72, R46, R44, R72 ;  /* 0x0000002c2e48722b */ /* 0x000fc40000000048 */
[C---:B------:R-:W-:Y:S02]  /*1610*/  DFMA R84, R32.reuse, R74, R84 ;  /* 0x0000004a2054722b */ /* 0x040fe40000000054 */
[----:B------:R-:W-:Y:S02]  /*1620*/  DFMA R68, R32, -R58, R68 ;  /* 0x8000003a2044722b */ /* 0x000fe40000000044 */
[----:B------:R-:W-:Y:S02]  /*1630*/  DFMA R54, R44, -R76, R54 ;  /* 0x8000004c2c36722b */ /* 0x000fe40000000036 */
[----:B------:R-:W-:Y:S02]  /*1640*/  DFMA R78, R12, R66, R78 ;  /* 0x000000420c4e722b */ /* 0x000fe4000000004e */
[C---:B------:R-:W-:Y:S02]  /*1650*/  DFMA R8, R86.reuse, R28, R8 ;  /* 0x0000001c5608722b */ /* 0x040fe40000000008 */
[----:B------:R-:W-:-:S02]  /*1660*/  DFMA R86, -R86, R18, R112 ;  /* 0x000000125656722b */ /* 0x000fc40000000170 */
[C---:B------:R-:W-:Y:S02]  /*1670*/  DFMA R72, R40.reuse, -R58, R72 ;  /* 0x8000003a2848722b */ /* 0x040fe40000000048 */
[C---:B------:R-:W-:Y:S02]  /*1680*/  DFMA R84, R40.reuse, R76, R84 ;  /* 0x0000004c2854722b */ /* 0x040fe40000000054 */
[----:B------:R-:W-:Y:S02]  /*1690*/  DFMA R68, R40, R66, R68 ;  /* 0x000000422844722b */ /* 0x000fe40000000044 */
[----:B------:R-:W-:Y:S02]  /*16a0*/  DADD R54, R54, -R88 ;  /* 0x0000000036367229 */ /* 0x000fe40000000858 */
[----:B------:R-:W-:Y:S02]  /*16b0*/  DFMA R30, R6, R6, R30 ;  /* 0x00000006061e722b */ /* 0x000fe4000000001e */
[----:B------:R-:W-:-:S02]  /*16c0*/  DFMA R78, R40, -R74, R78 ;  /* 0x8000004a284e722b */ /* 0x000fc4000000004e */
[----:B------:R-:W-:Y:S02]  /*16d0*/  DFMA R8, -R80, R18, R8 ;  /* 0x000000125008722b */ /* 0x000fe40000000108 */
[----:B------:R-:W-:Y:S02]  /*16e0*/  DFMA R72, R32, -R66, R72 ;  /* 0x800000422048722b */ /* 0x000fe40000000048 */
[----:B------:R-:W-:Y:S02]  /*16f0*/  DADD R86, R84, -R86 ;  /* 0x0000000054567229 */ /* 0x000fe40000000856 */
[----:B------:R-:W-:Y:S02]  /*1700*/  DFMA R68, R12, R74, R68 ;  /* 0x0000004a0c44722b */ /* 0x000fe40000000044 */
[----:B------:R-:W-:Y:S02]  /*1710*/  DFMA R30, R54, R54, R30 ;  /* 0x00000036361e722b */ /* 0x000fe4000000001e */
[----:B------:R-:W-:-:S02]  /*1720*/  DFMA R78, R32, R76, R78 ;  /* 0x0000004c204e722b */ /* 0x000fc4000000004e */
[C---:B------:R-:W-:Y:S02]  /*1730*/  DFMA R72, R22.reuse, R74, R72 ;  /* 0x0000004a1648722b */ /* 0x040fe40000000048 */
[----:B------:R-:W-:Y:S02]  /*1740*/  DFMA R68, R22, -R76, R68 ;  /* 0x8000004c1644722b */ /* 0x000fe40000000044 */
[----:B------:R-:W-:Y:S02]  /*1750*/  DFMA R90, R50, R38, R90 ;  /* 0x00000026325a722b */ /* 0x000fe4000000005a */
[----:B------:R-:W-:Y:S02]  /*1760*/  DADD R8, R78, -R8 ;  /* 0x000000004e087229 */ /* 0x000fe40000000808 */
[----:B------:R-:W-:Y:S02]  /*1770*/  DFMA R30, R86, R86, R30 ;  /* 0x00000056561e722b */ /* 0x000fe4000000001e */
[----:B------:R-:W-:-:S02]  /*1780*/  DFMA R70, -R74, R28, R70 ;  /* 0x0000001c4a46722b */ /* 0x000fc40000000146 */
[----:B------:R-:W-:Y:S02]  /*1790*/  DFMA R72, R12, R76, R72 ;  /* 0x0000004c0c48722b */ /* 0x000fe40000000048 */
[----:B------:R-:W-:Y:S02]  /*17a0*/  DFMA R92, R44, R38, R92 ;  /* 0x000000262c5c722b */ /* 0x000fe4000000005c */
[----:B------:R-:W-:Y:S02]  /*17b0*/  DFMA R90, R56, R26, R90 ;  /* 0x0000001a385a722b */ /* 0x000fe4000000005a */
[----:B------:R-:W-:Y:S02]  /*17c0*/  DADD R48, R68, -R48 ;  /* 0x0000000044307229 */ /* 0x000fe40000000830 */
[----:B------:R-:W-:Y:S02]  /*17d0*/  DFMA R30, R8, R8, R30 ;  /* 0x00000008081e722b */ /* 0x000fe4000000001e */
[----:B------:R-:W-:-:S02]  /*17e0*/  DFMA R62, -R76, R28, R62 ;  /* 0x0000001c4c3e722b */ /* 0x000fc4000000013e */
[----:B------:R-:W-:Y:S02]  /*17f0*/  DFMA R76, -R76, R18, R70 ;  /* 0x000000124c4c722b */ /* 0x000fe40000000146 */
[C---:B------:R-:W-:Y:S02]  /*1800*/  DFMA R94, R64.reuse, -R38, R94 ;  /* 0x80000026405e722b */ /* 0x040fe4000000005e */
[C---:B------:R-:W-:Y:S02]  /*1810*/  DFMA R92, R64.reuse, R26, R92 ;  /* 0x0000001a405c722b */ /* 0x040fe4000000005c */
[----:B------:R-:W-:Y:S02]  /*1820*/  DFMA R90, R64, R14, R90 ;  /* 0x0000000e405a722b */ /* 0x000fe4000000005a */
[----:B------:R-:W-:Y:S02]  /*1830*/  DADD R72, R72, -R82 ;  /* 0x0000000048487229 */ /* 0x000fe40000000852 */
[----:B------:R-:W-:-:S02]  /*1840*/  DFMA R30, R48, R48, R30 ;  /* 0x00000030301e722b */ /* 0x000fc4000000001e */
[----:B------:R-:W-:Y:S02]  /*1850*/  DFMA R74, R74, R18, R62 ;  /* 0x000000124a4a722b */ /* 0x000fe4000000003e */
[----:B------:R-:W-:Y:S02]  /*1860*/  DFMA R60, -R58, R28, R60 ;  /* 0x0000001c3a3c722b */ /* 0x000fe4000000013c */
[C---:B------:R-:W-:Y:S02]  /*1870*/  DFMA R104, R56.reuse, R38, R104 ;  /* 0x000000263868722b */ /* 0x040fe40000000068 */
[----:B------:R-:W-:Y:S02]  /*1880*/  DFMA R92, R56, -R14, R92 ;  /* 0x8000000e385c722b */ /* 0x000fe4000000005c */
[----:B------:R-:W-:Y:S02]  /*1890*/  DADD R76, R76, R90 ;  /* 0x000000004c4c7229 */ /* 0x000fe4000000005a */
[----:B------:R-:W-:-:S02]  /*18a0*/  DFMA R94, R44, R26, R94 ;  /* 0x0000001a2c5e722b */ /* 0x000fc4000000005e */
[----:B------:R-:W-:Y:S02]  /*18b0*/  DFMA R30, R72, R72, R30 ;  /* 0x00000048481e722b */ /* 0x000fe4000000001e */
[C---:B------:R-:W-:Y:S02]  /*18c0*/  DFMA R52, R66.reuse, R28, R52 ;  /* 0x0000001c4234722b */ /* 0x040fe40000000034 */
[----:B------:R-:W-:Y:S02]  /*18d0*/  DFMA R60, -R66, R18, R60 ;  /* 0x00000012423c722b */ /* 0x000fe4000000013c */
[----:B------:R-:W-:Y:S02]  /*18e0*/  DFMA R106, R22, -R38, R106 ;  /* 0x80000026166a722b */ /* 0x000fe4000000006a */
[C---:B------:R-:W-:Y:S02]  /*18f0*/  DFMA R104, R50.reuse, -R26, R104 ;  /* 0x8000001a3268722b */ /* 0x040fe40000000068 */
[----:B------:R-:W-:-:S02]  /*1900*/  DFMA R94, R50, R14, R94 ;  /* 0x0000000e325e722b */ /* 0x000fc4000000005e */
[----:B------:R-:W-:Y:S02]  /*1910*/  DADD R74, R74, R92 ;  /* 0x000000004a4a7229 */ /* 0x000fe4000000005c */
[----:B------:R-:W-:Y:S02]  /*1920*/  DFMA R30, R76, R76, R30 ;  /* 0x0000004c4c1e722b */ /* 0x000fe4000000001e */
[----:B------:R-:W-:Y:S02]  /*1930*/  DFMA R52, -R58, R18, R52 ;  /* 0x000000123a34722b */ /* 0x000fe40000000134 */
[----:B------:R-:W-:Y:S02]  /*1940*/  DFMA R42, R34, R28, R42 ;  /* 0x0000001c222a722b */ /* 0x000fe4000000002a */
[----:B------:R-:W-:Y:S02]  /*1950*/  DFMA R108, R12, R38, R108 ;  /* 0x000000260c6c722b */ /* 0x000fe4000000006c */
[----:B------:R-:W-:-:S02]  /*1960*/  DFMA R106, R32, -R26, R106 ;  /* 0x8000001a206a722b */ /* 0x000fc4000000006a */
[----:B------:R-:W-:Y:S02]  /*1970*/  DFMA R104, R44, R14, R104 ;  /* 0x0000000e2c68722b */ /* 0x000fe40000000068 */
[----:B------:R-:W-:Y:S02]  /*1980*/  DADD R60, R60, R94 ;  /* 0x000000003c3c7229 */ /* 0x000fe4000000005e */
[----:B------:R-:W-:Y:S02]  /*1990*/  DFMA R30, R74, R74, R30 ;  /* 0x0000004a4a1e722b */ /* 0x000fe4000000001e */
[C---:B------:R-:W-:Y:S02]  /*19a0*/  DFMA R36, -R46.reuse, R28, R36 ;  /* 0x0000001c2e24722b */ /* 0x040fe40000000124 */
[----:B------:R-:W-:Y:S02]  /*19b0*/  DFMA R42, R46, R18, R42 ;  /* 0x000000122e2a722b */ /* 0x000fe4000000002a */
[----:B------:R-:W-:-:S02]  /*19c0*/  DFMA R110, R40, -R38, R110 ;  /* 0x80000026286e722b */ /* 0x000fc4000000006e */
[C---:B------:R-:W-:Y:S02]  /*19d0*/  DFMA R108, R40.reuse, R26, R108 ;  /* 0x0000001a286c722b */ /* 0x040fe4000000006c */
[----:B------:R-:W-:Y:S02]  /*19e0*/  DFMA R106, R40, -R14, R106 ;  /* 0x8000000e286a722b */ /* 0x000fe4000000006a */
[----:B------:R-:W-:Y:S02]  /*19f0*/  DADD R52, R52, R104 ;  /* 0x0000000034347229 */ /* 0x000fe40000000068 */
[----:B------:R-:W-:Y:S02]  /*1a00*/  DFMA R30, R60, R60, R30 ;  /* 0x0000003c3c1e722b */ /* 0x000fe4000000001e */
[----:B------:R-:W-:Y:S02]  /*1a10*/  DFMA R102, R32, R38, R102 ;  /* 0x000000262066722b */ /* 0x000fe40000000066 */
[----:B------:R-:W-:-:S02]  /*1a20*/  DFMA R36, R34, R18, R36 ;  /* 0x000000122224722b */ /* 0x000fc40000000024 */
[----:B------:R-:W-:Y:S02]  /*1a30*/  DFMA R108, R32, -R14, R108 ;  /* 0x8000000e206c722b */ /* 0x000fe4000000006c */
[----:B------:R-:W-:Y:S02]  /*1a40*/  DADD R42, R42, R106 ;  /* 0x000000002a2a7229 */ /* 0x000fe4000000006a */
[----:B------:R-:W-:Y:S02]  /*1a50*/  DFMA R20, R16, R28, R20 ;  /* 0x0000001c1014722b */ /* 0x000fe40000000014 */
[----:B------:R-:W-:Y:S02]  /*1a60*/  DFMA R110, R12, R26, R110 ;  /* 0x0000001a0c6e722b */ /* 0x000fe4000000006e */
[----:B------:R-:W-:Y:S02]  /*1a70*/  DFMA R30, R52, R52, R30 ;  /* 0x00000034341e722b */ /* 0x000fe4000000001e */
[----:B------:R-:W-:-:S02]  /*1a80*/  DFMA R10, R24, R28, R10 ;  /* 0x0000001c180a722b */ /* 0x000fc4000000000a */
[----:B------:R-:W-:Y:S02]  /*1a90*/  DFMA R102, R22, -R26, R102 ;  /* 0x8000001a1666722b */ /* 0x000fe40000000066 */
[----:B------:R-:W-:Y:S02]  /*1aa0*/  DFMA R20, -R24, R18, R20 ;  /* 0x000000121814722b */ /* 0x000fe40000000114 */
[----:B------:R-:W-:Y:S02]  /*1ab0*/  DFMA R110, R22, R14, R110 ;  /* 0x0000000e166e722b */ /* 0x000fe4000000006e */
[----:B------:R-:W-:Y:S02]  /*1ac0*/  DADD R36, R36, R108 ;  /* 0x0000000024247229 */ /* 0x000fe4000000006c */
[----:B------:R-:W-:Y:S02]  /*1ad0*/  DFMA R30, R42, R42, R30 ;  /* 0x0000002a2a1e722b */ /* 0x000fe4000000001e */
[----:B------:R-:W-:-:S02]  /*1ae0*/  DFMA R10, R16, R18, R10 ;  /* 0x00000012100a722b */ /* 0x000fc4000000000a */
[----:B------:R-:W-:Y:S02]  /*1af0*/  DFMA R102, R12, R14, R102 ;  /* 0x0000000e0c66722b */ /* 0x000fe40000000066 */
[----:B------:R-:W-:Y:S02]  /*1b00*/  DADD R20, R20, R110 ;  /* 0x0000000014147229 */ /* 0x000fe4000000006e */
[----:B------:R-:W-:-:S04]  /*1b10*/  DFMA R30, R36, R36, R30 ;  /* 0x00000024241e722b */ /* 0x000fc8000000001e */
[----:B------:R-:W-:-:S04]  /*1b20*/  DADD R10, R10, R102 ;  /* 0x000000000a0a7229 */ /* 0x000fc80000000066 */
[----:B------:R-:W-:-:S08]  /*1b30*/  DFMA R30, R20, R20, R30 ;  /* 0x00000014141e722b */ /* 0x000fd0000000001e */
[----:B------:R-:W-:Y:S01]  /*1b40*/  DFMA R30, R10, R10, R30 ;  /* 0x0000000a0a1e722b */ /* 0x000fe2000000001e */
[----:B------:R-:W-:Y:S01]  /*1b50*/  MOV R10, 0x0 ;  /* 0x00000000000a7802 */ /* 0x000fe20000000f00 */
[----:B------:R-:W-:-:S04]  /*1b60*/  IMAD.MOV.U32 R11, RZ, RZ, 0x3fd80000 ;  /* 0x3fd80000ff0b7424 */ /* 0x000fc800078e00ff */
[----:B------:R-:W0:Y:S04]  /*1b70*/  MUFU.RSQ64H R7, R31 ;  /* 0x0000001f00077308 */ /* 0x000e280000001c00 */
[----:B------:R-:W-:-:S05]  /*1b80*/  VIADD R6, R31, 0xfcb00000 ;  /* 0xfcb000001f067836 */ /* 0x000fca0000000000 */
[----:B------:R-:W-:Y:S01]  /*1b90*/  ISETP.GE.U32.AND P0, PT, R6, 0x7ca00000, PT ;  /* 0x7ca000000600780c */ /* 0x000fe20003f06070 */
[----:B0-----:R-:W-:-:S08]  /*1ba0*/  DMUL R8, R6, R6 ;  /* 0x0000000606087228 */ /* 0x001fd00000000000 */
[----:B------:R-:W-:-:S08]  /*1bb0*/  DFMA R8, R30, -R8, 1 ;  /* 0x3ff000001e08742b */ /* 0x000fd00000000808 */
[----:B------:R-:W-:Y:S02]  /*1bc0*/  DFMA R10, R8, R10, 0.5 ;  /* 0x3fe00000080a742b */ /* 0x000fe4000000000a */
[----:B------:R-:W-:-:S08]  /*1bd0*/  DMUL R8, R6, R8 ;  /* 0x0000000806087228 */ /* 0x000fd00000000000 */
[----:B------:R-:W-:-:S08]  /*1be0*/  DFMA R8, R10, R8, R6 ;  /* 0x000000080a08722b */ /* 0x000fd00000000006 */
[----:B------:R-:W-:Y:S02]  /*1bf0*/  DMUL R10, R30, R8 ;  /* 0x000000081e0a7228 */ /* 0x000fe40000000000 */
[----:B------:R-:W-:Y:S01]  /*1c00*/  IADD3 R17, PT, PT, R9, -0x100000, RZ ;  /* 0xfff0000009117810 */ /* 0x000fe20007ffe0ff */
[----:B------:R-:W-:-:S05]  /*1c10*/  IMAD.MOV.U32 R16, RZ, RZ, R8 ;  /* 0x000000ffff107224 */ /* 0x000fca00078e0008 */
[----:B------:R-:W-:-:S08]  /*1c20*/  DFMA R12, R10, -R10, R30 ;  /* 0x8000000a0a0c722b */ /* 0x000fd0000000001e */
[----:B------:R-:W-:Y:S01]  /*1c30*/  DFMA R14, R12, R16, R10 ;  /* 0x000000100c0e722b */ /* 0x000fe2000000000a */
[----:B------:R-:W-:Y:S10]  /*1c40*/  @!P0 BRA `(.L_x_31) ;  /* 0x0000000000348947 */ /* 0x000ff40003800000 */
[----:B------:R-:W-:Y:S01]  /*1c50*/  MOV R68, R8 ;  /* 0x0000000800447202 */ /* 0x000fe20000000f00 */
[----:B------:R-:W-:Y:S01]  /*1c60*/  IMAD.MOV.U32 R52, RZ, RZ, R30 ;  /* 0x000000ffff347224 */ /* 0x000fe200078e001e */
[----:B------:R-:W-:Y:S01]  /*1c70*/  MOV R53, R31 ;  /* 0x0000001f00357202 */ /* 0x000fe20000000f00 */
[----:B------:R-:W-:Y:S01]  /*1c80*/  IMAD.MOV.U32 R62, RZ, RZ, R12 ;  /* 0x000000ffff3e7224 */ /* 0x000fe200078e000c */
[----:B------:R-:W-:Y:S01]  /*1c90*/  MOV R63, R13 ;  /* 0x0000000d003f7202 */ /* 0x000fe20000000f00 */
[----:B------:R-:W-:Y:S01]  /*1ca0*/  IMAD.MOV.U32 R70, RZ, RZ, R10 ;  /* 0x000000ffff467224 */ /* 0x000fe200078e000a */
[----:B------:R-:W-:Y:S01]  /*1cb0*/  MOV R71, R11 ;  /* 0x0000000b00477202 */ /* 0x000fe20000000f00 */
[----:B------:R-:W-:Y:S01]  /*1cc0*/  IMAD.MOV.U32 R42, RZ, RZ, R6 ;  /* 0x000000ffff2a7224 */ /* 0x000fe200078e0006 */
[----:B------:R-:W-:Y:S02]  /*1cd0*/  MOV R69, R17 ;  /* 0x0000001100457202 */ /* 0x000fe40000000f00 */
[----:B------:R-:W-:-:S07]  /*1ce0*/  MOV R72, 0x1d00 ;  /* 0x00001d0000487802 */ /* 0x000fce0000000f00 */
[----:B------:R-:W-:Y:S05]  /*1cf0*/  CALL.REL.NOINC `($__internal_3_$__cuda_sm20_dsqrt_rn_f64_mediumpath_v1) ;  /* 0x0000000000407944 */ /* 0x000fea0003c00000 */
[----:B------:R-:W-:Y:S01]  /*1d00*/  IMAD.MOV.U32 R14, RZ, RZ, R52 ;  /* 0x000000ffff0e7224 */ /* 0x000fe200078e0034 */
[----:B------:R-:W-:-:S07]  /*1d10*/  MOV R15, R53 ;  /* 0x00000035000f7202 */ /* 0x000fce0000000f00 */
.L_x_31:
[----:B------:R-:W-:Y:S05]  /*1d20*/  BSYNC.RECONVERGENT B0 ;  /* 0x0000000000007941 */ /* 0x000fea0003800200 */
.L_x_30:
[----:B------:R-:W0:Y:S01]  /*1d30*/  LDCU.64 UR6, c[0x0][0x398] ;  /* 0x00007300ff0677ac */ /* 0x000e220008000a00 */
[----:B------:R-:W1:Y:S01]  /*1d40*/  S2R R9, SR_TID.X ;  /* 0x0000000000097919 */ /* 0x000e620000002100 */
[----:B------:R-:W1:Y:S08]  /*1d50*/  S2UR UR8, SR_CTAID.X ;  /* 0x00000000000879c3 */ /* 0x000e700000002500 */
[----:B------:R-:W1:Y:S08]  /*1d60*/  LDC R0, c[0x0][0x360] ;  /* 0x0000d800ff007b82 */ /* 0x000e700000000800 */
[----:B------:R-:W2:Y:S01]  /*1d70*/  LDC.64 R6, c[0x0][0x380] ;  /* 0x0000e000ff067b82 */ /* 0x000ea20000000a00 */
[----:B0-----:R-:W-:-:S08]  /*1d80*/  DMUL R2, R2, UR6 ;  /* 0x0000000602027c28 */ /* 0x001fd00008000000 */
[----:B------:R-:W-:-:S08]  /*1d90*/  DMUL R2, R2, R4 ;  /* 0x0000000402027228 */ /* 0x000fd00000000000 */
[----:B------:R-:W-:Y:S01]  /*1da0*/  DSETP.GEU.AND P0, PT, R14, R2, PT ;  /* 0x000000020e00722a */ /* 0x000fe20003f0e000 */
[----:B-1----:R-:W-:-:S05]  /*1db0*/  IMAD R3, R0, UR8, R9 ;  /* 0x0000000800037c24 */ /* 0x002fca000f8e0209 */
[----:B------:R-:W-:Y:S01]  /*1dc0*/  SEL R5, RZ, 0x1, P0 ;  /* 0x00000001ff057807 */ /* 0x000fe20000000000 */
[----:B--2---:R-:W-:-:S05]  /*1dd0*/  IMAD.WIDE R2, R3, 0x4, R6 ;  /* 0x0000000403027825 */ /* 0x004fca00078e0206 */
[----:B------:R-:W-:Y:S01]  /*1de0*/  STG.E desc[UR4][R2.64], R5 ;  /* 0x0000000502007986 */ /* 0x000fe2000c101904 */
[----:B------:R-:W-:Y:S05]  /*1df0*/  EXIT ;  /* 0x000000000000794d */ /* 0x000fea0003800000 */
        .weak           $__internal_3_$__cuda_sm20_dsqrt_rn_f64_mediumpath_v1
        .type           $__internal_3_$__cuda_sm20_dsqrt_rn_f64_mediumpath_v1,@function
        .size           $__internal_3_$__cuda_sm20_dsqrt_rn_f64_mediumpath_v1,(.L_x_78 - $__internal_3_$__cuda_sm20_dsqrt_rn_f64_mediumpath_v1)
$__internal_3_$__cuda_sm20_dsqrt_rn_f64_mediumpath_v1:
[----:B------:R-:W-:Y:S01]  /*1e00*/  ISETP.GE.U32.AND P0, PT, R42, -0x3400000, PT ;  /* 0xfcc000002a00780c */ /* 0x000fe20003f06070 */
[----:B------:R-:W-:Y:S01]  /*1e10*/  BSSY.RECONVERGENT B1, `(.L_x_32) ;  /* 0x0000029000017945 */ /* 0x000fe20003800200 */
[----:B------:R-:W-:Y:S01]  /*1e20*/  IMAD.MOV.U32 R42, RZ, RZ, R62 ;  /* 0x000000ffff2a7224 */ /* 0x000fe200078e003e */
[----:B------:R-:W-:Y:S01]  /*1e30*/  MOV R43, R63 ;  /* 0x0000003f002b7202 */ /* 0x000fe20000000f00 */
[----:B------:R-:W-:Y:S01]  /*1e40*/  IMAD.MOV.U32 R60, RZ, RZ, R68 ;  /* 0x000000ffff3c7224 */ /* 0x000fe200078e0044 */
[----:B------:R-:W-:Y:S01]  /*1e50*/  MOV R61, R69 ;  /* 0x00000045003d7202 */ /* 0x000fe20000000f00 */
[----:B------:R-:W-:Y:S01]  /*1e60*/  IMAD.MOV.U32 R62, RZ, RZ, R70 ;  /* 0x000000ffff3e7224 */ /* 0x000fe200078e0046 */
[----:B------:R-:W-:-:S06]  /*1e70*/  MOV R63, R71 ;  /* 0x00000047003f7202 */ /* 0x000fcc0000000f00 */
[----:B------:R-:W-:Y:S05]  /*1e80*/  @!P0 BRA `(.L_x_33) ;  /* 0x0000000000208947 */ /* 0x000fea0003800000 */
[----:B------:R-:W-:-:S10]  /*1e90*/  DFMA.RM R42, R42, R60, R62 ;  /* 0x0000003c2a2a722b */ /* 0x000fd4000000403e */
[----:B------:R-:W-:-:S05]  /*1ea0*/  IADD3 R60, P0, PT, R42, 0x1, RZ ;  /* 0x000000012a3c7810 */ /* 0x000fca0007f1e0ff */
[----:B------:R-:W-:-:S06]  /*1eb0*/  IMAD.X R61, RZ, RZ, R43, P0 ;  /* 0x000000ffff3d7224 */ /* 0x000fcc00000e062b */
[----:B------:R-:W-:-:S08]  /*1ec0*/  DFMA.RP R52, -R42, R60, R52 ;  /* 0x0000003c2a34722b */ /* 0x000fd00000008134 */
[----:B------:R-:W-:-:S06]  /*1ed0*/  DSETP.GT.AND P0, PT, R52, RZ, PT ;  /* 0x000000ff3400722a */ /* 0x000fcc0003f04000 */
[----:B------:R-:W-:Y:S02]  /*1ee0*/  FSEL R42, R60, R42, P0 ;  /* 0x0000002a3c2a7208 */ /* 0x000fe40000000000 */
[----:B------:R-:W-:Y:S01]  /*1ef0*/  FSEL R43, R61, R43, P0 ;  /* 0x0000002b3d2b7208 */ /* 0x000fe20000000000 */
[----:B------:R-:W-:Y:S06]  /*1f00*/  BRA `(.L_x_34) ;  /* 0x0000000000647947 */ /* 0x000fec0003800000 */
.L_x_33:
[----:B------:R-:W-:-:S14]  /*1f10*/  DSETP.NE.AND P0, PT, R52, RZ, PT ;  /* 0x000000ff3400722a */ /* 0x000fdc0003f05000 */
[----:B------:R-:W-:Y:S05]  /*1f20*/  @!P0 BRA `(.L_x_35) ;  /* 0x0000000000588947 */ /* 0x000fea0003800000 */
[----:B------:R-:W-:-:S13]  /*1f30*/  ISETP.GE.AND P0, PT, R53, RZ, PT ;  /* 0x000000ff3500720c */ /* 0x000fda0003f06270 */
[----:B------:R-:W-:Y:S01]  /*1f40*/  @!P0 MOV R42, 0x0 ;  /* 0x00000000002a8802 */ /* 0x000fe20000000f00 */
[----:B------:R-:W-:Y:S01]  /*1f50*/  @!P0 IMAD.MOV.U32 R43, RZ, RZ, -0x80000 ;  /* 0xfff80000ff2b8424 */ /* 0x000fe200078e00ff */
[----:B------:R-:W-:Y:S06]  /*1f60*/  @!P0 BRA `(.L_x_34) ;  /* 0x00000000004c8947 */ /* 0x000fec0003800000 */
[----:B------:R-:W-:-:S13]  /*1f70*/  ISETP.GT.AND P0, PT, R53, 0x7fefffff, PT ;  /* 0x7fefffff3500780c */ /* 0x000fda0003f04270 */
[----:B------:R-:W-:Y:S05]  /*1f80*/  @P0 BRA `(.L_x_35) ;  /* 0x0000000000400947 */ /* 0x000fea0003800000 */
[----:B------:R-:W-:Y:S01]  /*1f90*/  DMUL R42, R52, 8.11296384146066816958e+31 ;  /* 0x46900000342a7828 */ /* 0x000fe20000000000 */
[----:B------:R-:W-:Y:S01]  /*1fa0*/  IMAD.MOV.U32 R62, RZ, RZ, 0x0 ;  /* 0x00000000ff3e7424 */ /* 0x000fe200078e00ff */
[----:B------:R-:W-:Y:S02]  /*1fb0*/  MOV R52, RZ ;  /* 0x000000ff00347202 */ /* 0x000fe40000000f00 */
[----:B------:R-:W-:Y:S02]  /*1fc0*/  MOV R63, 0x3fd80000 ;  /* 0x3fd80000003f7802 */ /* 0x000fe40000000f00 */
[----:B------:R-:W0:Y:S02]  /*1fd0*/  MUFU.RSQ64H R53, R43 ;  /* 0x0000002b00357308 */ /* 0x000e240000001c00 */
[----:B0-----:R-:W-:-:S08]  /*1fe0*/  DMUL R60, R52, R52 ;  /* 0x00000034343c7228 */ /* 0x001fd00000000000 */
[----:B------:R-:W-:-:S08]  /*1ff0*/  DFMA R60, R42, -R60, 1 ;  /* 0x3ff000002a3c742b */ /* 0x000fd0000000083c */
[----:B------:R-:W-:Y:S02]  /*2000*/  DFMA R62, R60, R62, 0.5 ;  /* 0x3fe000003c3e742b */ /* 0x000fe4000000003e */
[----:B------:R-:W-:-:S08]  /*2010*/  DMUL R60, R52, R60 ;  /* 0x0000003c343c7228 */ /* 0x000fd00000000000 */
[----:B------:R-:W-:-:S08]  /*2020*/  DFMA R60, R62, R60, R52 ;  /* 0x0000003c3e3c722b */ /* 0x000fd00000000034 */
[----:B------:R-:W-:Y:S02]  /*2030*/  DMUL R52, R42, R60 ;  /* 0x0000003c2a347228 */ /* 0x000fe40000000000 */
[----:B------:R-:W-:-:S06]  /*2040*/  VIADD R61, R61, 0xfff00000 ;  /* 0xfff000003d3d7836 */ /* 0x000fcc0000000000 */
[----:B------:R-:W-:-:S08]  /*2050*/  DFMA R62, R52, -R52, R42 ;  /* 0x80000034343e722b */ /* 0x000fd0000000002a */
[----:B------:R-:W-:-:S10]  /*2060*/  DFMA R42, R60, R62, R52 ;  /* 0x0000003e3c2a722b */ /* 0x000fd40000000034 */
[----:B------:R-:W-:Y:S01]  /*2070*/  IADD3 R43, PT, PT, R43, -0x3500000, RZ ;  /* 0xfcb000002b2b7810 */ /* 0x000fe20007ffe0ff */
[----:B------:R-:W-:Y:S06]  /*2080*/  BRA `(.L_x_34) ;  /* 0x0000000000047947 */ /* 0x000fec0003800000 */
.L_x_35:
[----:B------:R-:W-:-:S11]  /*2090*/  DADD R42, R52, R52 ;  /* 0x00000000342a7229 */ /* 0x000fd60000000034 */
.L_x_34:
[----:B------:R-:W-:Y:S05]  /*20a0*/  BSYNC.RECONVERGENT B1 ;  /* 0x0000000000017941 */ /* 0x000fea0003800200 */
.L_x_32:
[----:B------:R-:W-:Y:S01]  /*20b0*/  MOV R53, R43 ;  /* 0x0000002b00357202 */ /* 0x000fe20000000f00 */
[----:B------:R-:W-:Y:S02]  /*20c0*/  HFMA2 R43, -RZ, RZ, 0, 0 ;  /* 0x00000000ff2b7431 */ /* 0x000fe400000001ff */
[----:B------:R-:W-:Y:S02]  /*20d0*/  IMAD.MOV.U32 R52, RZ, RZ, R42 ;  /* 0x000000ffff347224 */ /* 0x000fe400078e002a */
[----:B------:R-:W-:-:S04]  /*20e0*/  IMAD.MOV.U32 R42, RZ, RZ, R72 ;  /* 0x000000ffff2a7224 */ /* 0x000fc800078e0048 */
[----:B------:R-:W-:Y:S05]  /*20f0*/  RET.REL.NODEC R42 `(sedenion_is_zero_divisor_pair_f64) ;  /* 0xffffffdc2ac07950 */ /* 0x000fea0003c3ffff */
.L_x_36:
        /* <DEDUP_REMOVED lines=16> */
.L_x_78:


//--------------------- .text.sedenion_dot_f64    --------------------------
	.section	.text.sedenion_dot_f64,"ax",@progbits
	.align	128
        .global         sedenion_dot_f64
        .type           sedenion_dot_f64,@function
        .size           sedenion_dot_f64,(.L_x_94 - sedenion_dot_f64)
        .other          sedenion_dot_f64,@"STO_CUDA_ENTRY STV_DEFAULT"
sedenion_dot_f64:
.text.sedenion_dot_f64:
        /* <DEDUP_REMOVED lines=13> */
[----:B-1----:R-:W3:Y:S01]  /*00d0*/  LDG.E.64 R22, desc[UR4][R4.64+0x8] ;  /* 0x0000080404167981 */ /* 0x002ee2000c1e1b00 */
[----:B--2---:R-:W-:-:S03]  /*00e0*/  IMAD.WIDE R2, R7, 0x8, R2 ;  /* 0x0000000807027825 */ /* 0x004fc600078e0202 */
[----:B------:R-:W2:Y:S04]  /*00f0*/  LDG.E.64 R18, desc[UR4][R4.64+0x10] ;  /* 0x0000100404127981 */ /* 0x000ea8000c1e1b00 */
[----:B------:R-:W4:Y:S04]  /*0100*/  LDG.E.64 R6, desc[UR4][R4.64] ;  /* 0x0000000404067981 */ /* 0x000f28000c1e1b00 */
[----:B------:R-:W4:Y:S04]  /*0110*/  LDG.E.64 R8, desc[UR4][R2.64] ;  /* 0x0000000402087981 */ /* 0x000f28000c1e1b00 */
[----:B------:R-:W3:Y:S04]  /*0120*/  LDG.E.64 R24, desc[UR4][R2.64+0x8] ;  /* 0x0000080402187981 */ /* 0x000ee8000c1e1b00 */
[----:B------:R-:W2:Y:S04]  /*0130*/  LDG.E.64 R20, desc[UR4][R2.64+0x10] ;  /* 0x0000100402147981 */ /* 0x000ea8000c1e1b00 */
[----:B------:R-:W5:Y:S04]  /*0140*/  LDG.E.64 R14, desc[UR4][R4.64+0x18] ;  /* 0x00001804040e7981 */ /* 0x000f68000c1e1b00 */
[----:B------:R-:W5:Y:S04]  /*0150*/  LDG.E.64 R16, desc[UR4][R2.64+0x18] ;  /* 0x0000180402107981 */ /* 0x000f68000c1e1b00 */
[----:B------:R-:W5:Y:S04]  /*0160*/  LDG.E.64 R10, desc[UR4][R4.64+0x20] ;  /* 0x00002004040a7981 */ /* 0x000f68000c1e1b00 */
[----:B------:R-:W5:Y:S01]  /*0170*/  LDG.E.64 R12, desc[UR4][R2.64+0x20] ;  /* 0x00002004020c7981 */ /* 0x000f62000c1e1b00 */
[----:B----4-:R-:W-:-:S03]  /*0180*/  DFMA R6, R6, R8, RZ ;  /* 0x000000080606722b */ /* 0x010fc600000000ff */
[----:B------:R-:W4:Y:S05]  /*0190*/  LDG.E.64 R8, desc[UR4][R2.64+0x28] ;  /* 0x0000280402087981 */ /* 0x000f2a000c1e1b00 */
[----:B---3--:R-:W-:Y:S02]  /*01a0*/  DFMA R22, R22, R24, R6 ;  /* 0x000000181616722b */ /* 0x008fe40000000006 */
[----:B------:R-:W4:Y:S04]  /*01b0*/  LDG.E.64 R6, desc[UR4][R4.64+0x28] ;  /* 0x0000280404067981 */ /* 0x000f28000c1e1b00 */
[----:B------:R-:W3:Y:S02]  /*01c0*/  LDG.E.64 R24, desc[UR4][R2.64+0x78] ;  /* 0x0000780402187981 */ /* 0x000ee4000c1e1b00 */
[----:B--2---:R-:W-:-:S02]  /*01d0*/  DFMA R22, R18, R20, R22 ;  /* 0x000000141216722b */ /* 0x004fc40000000016 */
[----:B------:R-:W2:Y:S04]  /*01e0*/  LDG.E.64 R18, desc[UR4][R4.64+0x30] ;  /* 0x0000300404127981 */ /* 0x000ea8000c1e1b00 */
[----:B------:R-:W2:Y:S02]  /*01f0*/  LDG.E.64 R20, desc[UR4][R2.64+0x30] ;  /* 0x0000300402147981 */ /* 0x000ea4000c1e1b00 */
[----:B-----5:R-:W-:Y:S02]  /*0200*/  DFMA R22, R14, R16, R22 ;  /* 0x000000100e16722b */ /* 0x020fe40000000016 */
[----:B------:R-:W5:Y:S04]  /*0210*/  LDG.E.64 R14, desc[UR4][R4.64+0x38] ;  /* 0x00003804040e7981 */ /* 0x000f68000c1e1b00 */
[----:B------:R-:W5:Y:S02]  /*0220*/  LDG.E.64 R16, desc[UR4][R2.64+0x38] ;  /* 0x0000380402107981 */ /* 0x000f64000c1e1b00 */
[----:B------:R-:W-:-:S02]  /*0230*/  DFMA R22, R10, R12, R22 ;  /* 0x0000000c0a16722b */ /* 0x000fc40000000016 */
[----:B------:R-:W3:Y:S04]  /*0240*/  LDG.E.64 R10, desc[UR4][R4.64+0x40] ;  /* 0x00004004040a7981 */ /* 0x000ee8000c1e1b00 */
[----:B------:R-:W3:Y:S02]  /*0250*/  LDG.E.64 R12, desc[UR4][R2.64+0x40] ;  /* 0x00004004020c7981 */ /* 0x000ee4000c1e1b00 */
[----:B----4-:R-:W-:Y:S02]  /*0260*/  DFMA R22, R6, R8, R22 ;  /* 0x000000080616722b */ /* 0x010fe40000000016 */
[----:B------:R-:W4:Y:S04]  /*0270*/  LDG.E.64 R8, desc[UR4][R4.64+0x48] ;  /* 0x0000480404087981 */ /* 0x000f28000c1e1b00 */
[----:B------:R-:W4:Y:S02]  /*0280*/  LDG.E.64 R6, desc[UR4][R2.64+0x48] ;  /* 0x0000480402067981 */ /* 0x000f24000c1e1b00 */
[----:B--2---:R-:W-:-:S02]  /*0290*/  DFMA R22, R18, R20, R22 ;  /* 0x000000141216722b */ /* 0x004fc40000000016 */
[----:B------:R-:W2:Y:S04]  /*02a0*/  LDG.E.64 R18, desc[UR4][R4.64+0x50] ;  /* 0x0000500404127981 */ /* 0x000ea8000c1e1b00 */
[----:B------:R-:W2:Y:S02]  /*02b0*/  LDG.E.64 R20, desc[UR4][R2.64+0x50] ;  /* 0x0000500402147981 */ /* 0x000ea4000c1e1b00 */
[----:B-----5:R-:W-:Y:S02]  /*02c0*/  DFMA R22, R14, R16, R22 ;  /* 0x000000100e16722b */ /* 0x020fe40000000016 */
[----:B------:R-:W5:Y:S04]  /*02d0*/  LDG.E.64 R14, desc[UR4][R4.64+0x58] ;  /* 0x00005804040e7981 */ /* 0x000f68000c1e1b00 */
[----:B------:R-:W5:Y:S02]  /*02e0*/  LDG.E.64 R16, desc[UR4][R2.64+0x58] ;  /* 0x0000580402107981 */ /* 0x000f64000c1e1b00 */
[----:B---3--:R-:W-:-:S02]  /*02f0*/  DFMA R22, R10, R12, R22 ;  /* 0x0000000c0a16722b */ /* 0x008fc40000000016 */
[----:B------:R-:W3:Y:S04]  /*0300*/  LDG.E.64 R10, desc[UR4][R4.64+0x60] ;  /* 0x00006004040a7981 */ /* 0x000ee8000c1e1b00 */
[----:B------:R-:W3:Y:S02]  /*0310*/  LDG.E.64 R12, desc[UR4][R2.64+0x60] ;  /* 0x00006004020c7981 */ /* 0x000ee4000c1e1b00 */
[----:B----4-:R-:W-:Y:S02]  /*0320*/  DFMA R22, R8, R6, R22 ;  /* 0x000000060816722b */ /* 0x010fe40000000016 */
[----:B------:R-:W4:Y:S04]  /*0330*/  LDG.E.64 R8, desc[UR4][R4.64+0x68] ;  /* 0x0000680404087981 */ /* 0x000f28000c1e1b00 */
[----:B------:R-:W4:Y:S02]  /*0340*/  LDG.E.64 R6, desc[UR4][R2.64+0x68] ;  /* 0x0000680402067981 */ /* 0x000f24000c1e1b00 */
[----:B--2---:R-:W-:-:S02]  /*0350*/  DFMA R26, R18, R20, R22 ;  /* 0x00000014121a722b */ /* 0x004fc40000000016 */
[----:B------:R-:W2:Y:S04]  /*0360*/  LDG.E.64 R18, desc[UR4][R4.64+0x70] ;  /* 0x0000700404127981 */ /* 0x000ea8000c1e1b00 */
[----:B------:R-:W2:Y:S04]  /*0370*/  LDG.E.64 R20, desc[UR4][R2.64+0x70] ;  /* 0x0000700402147981 */ /* 0x000ea8000c1e1b00 */
[----:B------:R-:W2:Y:S01]  /*0380*/  LDG.E.64 R22, desc[UR4][R4.64+0x78] ;  /* 0x0000780404167981 */ /* 0x000ea2000c1e1b00 */
[----:B-----5:R-:W-:-:S08]  /*0390*/  DFMA R14, R14, R16, R26 ;  /* 0x000000100e0e722b */ /* 0x020fd0000000001a */
[----:B---3--:R-:W-:Y:S01]  /*03a0*/  DFMA R10, R10, R12, R14 ;  /* 0x0000000c0a0a722b */ /* 0x008fe2000000000e */
[----:B------:R-:W0:Y:S07]  /*03b0*/  LDC.64 R12, c[0x0][0x380] ;  /* 0x0000e000ff0c7b82 */ /* 0x000e2e0000000a00 */
[----:B----4-:R-:W-:Y:S01]  /*03c0*/  DFMA R6, R8, R6, R10 ;  /* 0x000000060806722b */ /* 0x010fe2000000000a */
[----:B0-----:R-:W-:-:S07]  /*03d0*/  IMAD.WIDE R8, R0, 0x8, R12 ;  /* 0x0000000800087825 */ /* 0x001fce00078e020c */
[----:B--2---:R-:W-:-:S08]  /*03e0*/  DFMA R6, R18, R20, R6 ;  /* 0x000000141206722b */ /* 0x004fd00000000006 */
[----:B------:R-:W-:-:S07]  /*03f0*/  DFMA R6, R22, R24, R6 ;  /* 0x000000181606722b */ /* 0x000fce0000000006 */
[----:B------:R-:W-:Y:S01]  /*0400*/  STG.E.64 desc[UR4][R8.64], R6 ;  /* 0x0000000608007986 */ /* 0x000fe2000c101b04 */
[----:B------:R-:W-:Y:S05]  /*0410*/  EXIT ;  /* 0x000000000000794d */ /* 0x000fea0003800000 */
.L_x_37:
        /* <DEDUP_REMOVED lines=14> */
.L_x_94:


//--------------------- .text.sedenion_inverse_f64 --------------------------
	.section	.text.sedenion_inverse_f64,"ax",@progbits
	.align	128
        .global         sedenion_inverse_f64
        .type           sedenion_inverse_f64,@function
        .size           sedenion_inverse_f64,(.L_x_79 - sedenion_inverse_f64)
        .other          sedenion_inverse_f64,@"STO_CUDA_ENTRY STV_DEFAULT"
sedenion_inverse_f64:
.text.sedenion_inverse_f64:
        /* <DEDUP_REMOVED lines=10> */
[----:B------:R-:W-:-:S04]  /*00a0*/  IMAD.SHL.U32 R0, R0, 0x10, RZ ;  /* 0x0000001000007824 */ /* 0x000fc800078e00ff */
[----:B0-----:R-:W-:-:S05]  /*00b0*/  IMAD.WIDE R2, R0, 0x8, R2 ;  /* 0x0000000800027825 */ /* 0x001fca00078e0202 */
[----:B-1----:R-:W2:Y:S04]  /*00c0*/  LDG.E.64 R10, desc[UR4][R2.64+0x8] ;  /* 0x00000804020a7981 */ /* 0x002ea8000c1e1b00 */
[----:B------:R-:W3:Y:S04]  /*00d0*/  LDG.E.64 R4, desc[UR4][R2.64] ;  /* 0x0000000402047981 */ /* 0x000ee8000c1e1b00 */
[----:B------:R-:W4:Y:S04]  /*00e0*/  LDG.E.64 R18, desc[UR4][R2.64+0x10] ;  /* 0x0000100402127981 */ /* 0x000f28000c1e1b00 */
[----:B------:R-:W5:Y:S04]  /*00f0*/  LDG.E.64 R20, desc[UR4][R2.64+0x18] ;  /* 0x0000180402147981 */ /* 0x000f68000c1e1b00 */
[----:B------:R-:W5:Y:S04]  /*0100*/  LDG.E.64 R22, desc[UR4][R2.64+0x20] ;  /* 0x0000200402167981 */ /* 0x000f68000c1e1b00 */
[----:B------:R-:W5:Y:S04]  /*0110*/  LDG.E.64 R16, desc[UR4][R2.64+0x28] ;  /* 0x0000280402107981 */ /* 0x000f68000c1e1b00 */
[----:B------:R-:W5:Y:S04]  /*0120*/  LDG.E.64 R8, desc[UR4][R2.64+0x30] ;  /* 0x0000300402087981 */ /* 0x000f68000c1e1b00 */
[----:B------:R-:W5:Y:S04]  /*0130*/  LDG.E.64 R6, desc[UR4][R2.64+0x38] ;  /* 0x0000380402067981 */ /* 0x000f68000c1e1b00 */
[----:B------:R-:W5:Y:S04]  /*0140*/  LDG.E.64 R14, desc[UR4][R2.64+0x40] ;  /* 0x00004004020e7981 */ /* 0x000f68000c1e1b00 */
[----:B------:R-:W5:Y:S01]  /*0150*/  LDG.E.64 R12, desc[UR4][R2.64+0x48] ;  /* 0x00004804020c7981 */ /* 0x000f62000c1e1b00 */
[----:B--2---:R-:W-:-:S08]  /*0160*/  DMUL R10, R10, R10 ;  /* 0x0000000a0a0a7228 */ /* 0x004fd00000000000 */
[----:B---3--:R-:W-:Y:S02]  /*0170*/  DFMA R24, R4, R4, R10 ;  /* 0x000000040418722b */ /* 0x008fe4000000000a */
[----:B------:R-:W2:Y:S06]  /*0180*/  LDG.E.64 R10, desc[UR4][R2.64+0x50] ;  /* 0x00005004020a7981 */ /* 0x000eac000c1e1b00 */
[----:B----4-:R-:W-:Y:S01]  /*0190*/  DFMA R24, R18, R18, R24 ;  /* 0x000000121218722b */ /* 0x010fe20000000018 */
[----:B------:R-:W3:Y:S07]  /*01a0*/  LDG.E.64 R18, desc[UR4][R2.64+0x58] ;  /* 0x0000580402127981 */ /* 0x000eee000c1e1b00 */
[----:B-----5:R-:W-:Y:S01]  /*01b0*/  DFMA R24, R20, R20, R24 ;  /* 0x000000141418722b */ /* 0x020fe20000000018 */
[----:B------:R-:W4:Y:S07]  /*01c0*/  LDG.E.64 R20, desc[UR4][R2.64+0x60] ;  /* 0x0000600402147981 */ /* 0x000f2e000c1e1b00 */
[----:B------:R-:W-:Y:S01]  /*01d0*/  DFMA R24, R22, R22, R24 ;  /* 0x000000161618722b */ /* 0x000fe20000000018 */
[----:B------:R-:W5:Y:S07]  /*01e0*/  LDG.E.64 R22, desc[UR4][R2.64+0x68] ;  /* 0x0000680402167981 */ /* 0x000f6e000c1e1b00 */
[----:B------:R-:W-:Y:S01]  /*01f0*/  DFMA R24, R16, R16, R24 ;  /* 0x000000101018722b */ /* 0x000fe20000000018 */
[----:B------:R-:W5:Y:S07]  /*0200*/  LDG.E.64 R16, desc[UR4][R2.64+0x70] ;  /* 0x0000700402107981 */ /* 0x000f6e000c1e1b00 */
[----:B------:R-:W-:Y:S01]  /*0210*/  DFMA R24, R8, R8, R24 ;  /* 0x000000080818722b */ /* 0x000fe20000000018 */
[----:B------:R-:W5:Y:S07]  /*0220*/  LDG.E.64 R8, desc[UR4][R2.64+0x78] ;  /* 0x0000780402087981 */ /* 0x000f6e000c1e1b00 */
[----:B------:R-:W-:-:S08]  /*0230*/  DFMA R24, R6, R6, R24 ;  /* 0x000000060618722b */ /* 0x000fd00000000018 */
[----:B------:R-:W-:-:S08]  /*0240*/  DFMA R24, R14, R14, R24 ;  /* 0x0000000e0e18722b */ /* 0x000fd00000000018 */
[----:B------:R-:W-:Y:S01]  /*0250*/  DFMA R24, R12, R12, R24 ;  /* 0x0000000c0c18722b */ /* 0x000fe20000000018 */
[----:B------:R-:W-:Y:S01]  /*0260*/  UMOV UR6, 0xfeebc2a0 ;  /* 0xfeebc2a000067882 */ /* 0x000fe20000000000 */
[----:B------:R-:W-:-:S06]  /*0270*/  UMOV UR7, 0x39b4484b ;  /* 0x39b4484b00077882 */ /* 0x000fcc0000000000 */
[----:B--2---:R-:W-:-:S08]  /*0280*/  DFMA R24, R10, R10, R24 ;  /* 0x0000000a0a18722b */ /* 0x004fd00000000018 */
[----:B---3--:R-:W-:-:S08]  /*0290*/  DFMA R24, R18, R18, R24 ;  /* 0x000000121218722b */ /* 0x008fd00000000018 */
[----:B----4-:R-:W-:-:S08]  /*02a0*/  DFMA R24, R20, R20, R24 ;  /* 0x000000141418722b */ /* 0x010fd00000000018 */
[----:B-----5:R-:W-:-:S08]  /*02b0*/  DFMA R24, R22, R22, R24 ;  /* 0x000000161618722b */ /* 0x020fd00000000018 */
[----:B------:R-:W-:-:S08]  /*02c0*/  DFMA R24, R16, R16, R24 ;  /* 0x000000101018722b */ /* 0x000fd00000000018 */
[----:B------:R-:W-:-:S08]  /*02d0*/  DFMA R24, R8, R8, R24 ;  /* 0x000000080818722b */ /* 0x000fd00000000018 */
[----:B------:R-:W-:-:S14]  /*02e0*/  DSETP.GT.AND P0, PT, R24, UR6, PT ;  /* 0x0000000618007e2a */ /* 0x000fdc000bf04000 */
[----:B------:R-:W-:Y:S05]  /*02f0*/  @!P0 BRA `(.L_x_38) ;  /* 0x00000004000c8947 */ /* 0x000fea0003800000 */
[----:B------:R-:W0:Y:S01]  /*0300*/  MUFU.RCP64H R7, R25 ;  /* 0x0000001900077308 */ /* 0x000e220000001800 */
[----:B------:R-:W-:Y:S01]  /*0310*/  VIADD R6, R25, 0x300402 ;  /* 0x0030040219067836 */ /* 0x000fe20000000000 */
[----:B------:R-:W-:Y:S04]  /*0320*/  BSSY.RECONVERGENT B0, `(.L_x_39) ;  /* 0x000000e000007945 */ /* 0x000fe80003800200 */
[----:B------:R-:W-:Y:S01]  /*0330*/  FSETP.GEU.AND P0, PT, |R6|, 5.8789094863358348022e-39, PT ;  /* 0x004004020600780b */ /* 0x000fe20003f0e200 */
[----:B0-----:R-:W-:-:S08]  /*0340*/  DFMA R8, -R24, R6, 1 ;  /* 0x3ff000001808742b */ /* 0x001fd00000000106 */
[----:B------:R-:W-:-:S08]  /*0350*/  DFMA R8, R8, R8, R8 ;  /* 0x000000080808722b */ /* 0x000fd00000000008 */
[----:B------:R-:W-:-:S08]  /*0360*/  DFMA R8, R6, R8, R6 ;  /* 0x000000080608722b */ /* 0x000fd00000000006 */
[----:B------:R-:W-:-:S08]  /*0370*/  DFMA R10, -R24, R8, 1 ;  /* 0x3ff00000180a742b */ /* 0x000fd00000000108 */
[----:B------:R-:W-:Y:S01]  /*0380*/  DFMA R6, R8, R10, R8 ;  /* 0x0000000a0806722b */ /* 0x000fe20000000008 */
[----:B------:R-:W-:Y:S10]  /*0390*/  @P0 BRA `(.L_x_40) ;  /* 0x0000000000180947 */ /* 0x000ff40003800000 */
[----:B------:R-:W-:-:S04]  /*03a0*/  LOP3.LUT R6, R25, 0x7fffffff, RZ, 0xc0, !PT ;  /* 0x7fffffff19067812 */ /* 0x000fc800078ec0ff */
[----:B------:R-:W-:Y:S02]  /*03b0*/  IADD3 R12, PT, PT, R6, -0x100000, RZ ;  /* 0xfff00000060c7810 */ /* 0x000fe40007ffe0ff */
[----:B------:R-:W-:-:S07]  /*03c0*/  MOV R6, 0x3e0 ;  /* 0x000003e000067802 */ /* 0x000fce0000000f00 */
[----:B------:R-:W-:Y:S05]  /*03d0*/  CALL.REL.NOINC `($__internal_4_$__cuda_sm20_dblrcp_rn_slowpath_v3) ;  /* 0x0000000400287944 */ /* 0x000fea0003c00000 */
[----:B------:R-:W-:Y:S02]  /*03e0*/  IMAD.MOV.U32 R6, RZ, RZ, R10 ;  /* 0x000000ffff067224 */ /* 0x000fe400078e000a */
[----:B------:R-:W-:-:S07]  /*03f0*/  IMAD.MOV.U32 R7, RZ, RZ, R11 ;  /* 0x000000ffff077224 */ /* 0x000fce00078e000b */
.L_x_40:
[----:B------:R-:W-:Y:S05]  /*0400*/  BSYNC.RECONVERGENT B0 ;  /* 0x0000000000007941 */ /* 0x000fea0003800200 */
.L_x_39:
[----:B------:R-:W0:Y:S01]  /*0410*/  LDC.64 R10, c[0x0][0x380] ;  /* 0x0000e000ff0a7b82 */ /* 0x000e220000000a00 */
[----:B------:R-:W-:Y:S01]  /*0420*/  DMUL R8, R4, R6 ;  /* 0x0000000604087228 */ /* 0x000fe20000000000 */
[----:B0-----:R-:W-:-:S06]  /*0430*/  IMAD.WIDE R4, R0, 0x8, R10 ;  /* 0x0000000800047825 */ /* 0x001fcc00078e020a */
[----:B------:R0:W-:Y:S04]  /*0440*/  STG.E.64 desc[UR4][R4.64], R8 ;  /* 0x0000000804007986 */ /* 0x0001e8000c101b04 */
[----:B------:R-:W2:Y:S02]  /*0450*/  LDG.E.64 R10, desc[UR4][R2.64+0x8] ;  /* 0x00000804020a7981 */ /* 0x000ea4000c1e1b00 */
[----:B--2---:R-:W-:-:S07]  /*0460*/  DMUL R10, R10, -R6 ;  /* 0x800000060a0a7228 */ /* 0x004fce0000000000 */
[----:B------:R1:W-:Y:S04]  /*0470*/  STG.E.64 desc[UR4][R4.64+0x8], R10 ;  /* 0x0000080a04007986 */ /* 0x0003e8000c101b04 */
[----:B------:R-:W2:Y:S02]  /*0480*/  LDG.E.64 R12, desc[UR4][R2.64+0x10] ;  /* 0x00001004020c7981 */ /* 0x000ea4000c1e1b00 */
[----:B--2---:R-:W-:-:S07]  /*0490*/  DMUL R12, R12, -R6 ;  /* 0x800000060c0c7228 */ /* 0x004fce0000000000 */
[----:B------:R2:W-:Y:S04]  /*04a0*/  STG.E.64 desc[UR4][R4.64+0x10], R12 ;  /* 0x0000100c04007986 */ /* 0x0005e8000c101b04 */
[----:B------:R-:W3:Y:S02]  /*04b0*/  LDG.E.64 R14, desc[UR4][R2.64+0x18] ;  /* 0x00001804020e7981 */ /* 0x000ee4000c1e1b00 */
[----:B---3--:R-:W-:-:S07]  /*04c0*/  DMUL R14, R14, -R6 ;  /* 0x800000060e0e7228 */ /* 0x008fce0000000000 */
[----:B------:R3:W-:Y:S04]  /*04d0*/  STG.E.64 desc[UR4][R4.64+0x18], R14 ;  /* 0x0000180e04007986 */ /* 0x0007e8000c101b04 */
[----:B------:R-:W4:Y:S02]  /*04e0*/  LDG.E.64 R16, desc[UR4][R2.64+0x20] ;  /* 0x0000200402107981 */ /* 0x000f24000c1e1b00 */
[----:B----4-:R-:W-:-:S07]  /*04f0*/  DMUL R16, R16, -R6 ;  /* 0x8000000610107228 */ /* 0x010fce0000000000 */
[----:B------:R4:W-:Y:S04]  /*0500*/  STG.E.64 desc[UR4][R4.64+0x20], R16 ;  /* 0x0000201004007986 */ /* 0x0009e8000c101b04 */
[----:B0-----:R-:W5:Y:S02]  /*0510*/  LDG.E.64 R8, desc[UR4][R2.64+0x28] ;  /* 0x0000280402087981 */ /* 0x001f64000c1e1b00 */
[----:B-----5:R-:W-:-:S07]  /*0520*/  DMUL R8, R8, -R6 ;  /* 0x8000000608087228 */ /* 0x020fce0000000000 */
[----:B------:R0:W-:Y:S04]  /*0530*/  STG.E.64 desc[UR4][R4.64+0x28], R8 ;  /* 0x0000280804007986 */ /* 0x0001e8000c101b04 */
[----:B-1----:R-:W5:Y:S02]  /*0540*/  LDG.E.64 R10, desc[UR4][R2.64+0x30] ;  /* 0x00003004020a7981 */ /* 0x002f64000c1e1b00 */
[----:B-----5:R-:W-:-:S07]  /*0550*/  DMUL R10, R10, -R6 ;  /* 0x800000060a0a7228 */ /* 0x020fce0000000000 */
[----:B------:R1:W-:Y:S04]  /*0560*/  STG.E.64 desc[UR4][R4.64+0x30], R10 ;  /* 0x0000300a04007986 */ /* 0x0003e8000c101b04 */
[----:B--2---:R-:W2:Y:S02]  /*0570*/  LDG.E.64 R12, desc[UR4][R2.64+0x38] ;  /* 0x00003804020c7981 */ /* 0x004ea4000c1e1b00 */
[----:B--2---:R-:W-:-:S07]  /*0580*/  DMUL R12, R12, -R6 ;  /* 0x800000060c0c7228 */ /* 0x004fce0000000000 */
[----:B------:R2:W-:Y:S04]  /*0590*/  STG.E.64 desc[UR4][R4.64+0x38], R12 ;  /* 0x0000380c04007986 */ /* 0x0005e8000c101b04 */
[----:B---3--:R-:W3:Y:S02]  /*05a0*/  LDG.E.64 R14, desc[UR4][R2.64+0x40] ;  /* 0x00004004020e7981 */ /* 0x008ee4000c1e1b00 */
[----:B---3--:R-:W-:-:S07]  /*05b0*/  DMUL R14, R14, -R6 ;  /* 0x800000060e0e7228 */ /* 0x008fce0000000000 */
[----:B------:R3:W-:Y:S04]  /*05c0*/  STG.E.64 desc[UR4][R4.64+0x40], R14 ;  /* 0x0000400e04007986 */ /* 0x0007e8000c101b04 */
[----:B----4-:R-:W4:Y:S02]  /*05d0*/  LDG.E.64 R16, desc[UR4][R2.64+0x48] ;  /* 0x0000480402107981 */ /* 0x010f24000c1e1b00 */
[----:B----4-:R-:W-:-:S07]  /*05e0*/  DMUL R16, R16, -R6 ;  /* 0x8000000610107228 */ /* 0x010fce0000000000 */
[----:B------:R4:W-:Y:S04]  /*05f0*/  STG.E.64 desc[UR4][R4.64+0x48], R16 ;  /* 0x0000481004007986 */ /* 0x0009e8000c101b04 */
[----:B0-----:R-:W5:Y:S02]  /*0600*/  LDG.E.64 R8, desc[UR4][R2.64+0x50] ;  /* 0x0000500402087981 */ /* 0x001f64000c1e1b00 */
[----:B-----5:R-:W-:-:S07]  /*0610*/  DMUL R8, R8, -R6 ;  /* 0x8000000608087228 */ /* 0x020fce0000000000 */
[----:B------:R0:W-:Y:S04]  /*0620*/  STG.E.64 desc[UR4][R4.64+0x50], R8 ;  /* 0x0000500804007986 */ /* 0x0001e8000c101b04 */
[----:B-1----:R-:W5:Y:S02]  /*0630*/  LDG.E.64 R10, desc[UR4][R2.64+0x58] ;  /* 0x00005804020a7981 */ /* 0x002f64000c1e1b00 */
[----:B-----5:R-:W-:-:S07]  /*0640*/  DMUL R10, R10, -R6 ;  /* 0x800000060a0a7228 */ /* 0x020fce0000000000 */
[----:B------:R-:W-:Y:S04]  /*0650*/  STG.E.64 desc[UR4][R4.64+0x58], R10 ;  /* 0x0000580a04007986 */ /* 0x000fe8000c101b04 */
[----:B--2---:R-:W2:Y:S02]  /*0660*/  LDG.E.64 R12, desc[UR4][R2.64+0x60] ;  /* 0x00006004020c7981 */ /* 0x004ea4000c1e1b00 */
[----:B--2---:R-:W-:-:S07]  /*0670*/  DMUL R12, R12, -R6 ;  /* 0x800000060c0c7228 */ /* 0x004fce0000000000 */
[----:B------:R-:W-:Y:S04]  /*0680*/  STG.E.64 desc[UR4][R4.64+0x60], R12 ;  /* 0x0000600c04007986 */ /* 0x000fe8000c101b04 */
[----:B---3--:R-:W2:Y:S02]  /*0690*/  LDG.E.64 R14, desc[UR4][R2.64+0x68] ;  /* 0x00006804020e7981 */ /* 0x008ea4000c1e1b00 */
[----:B--2---:R-:W-:-:S07]  /*06a0*/  DMUL R14, R14, -R6 ;  /* 0x800000060e0e7228 */ /* 0x004fce0000000000 */
[----:B------:R-:W-:Y:S04]  /*06b0*/  STG.E.64 desc[UR4][R4.64+0x68], R14 ;  /* 0x0000680e04007986 */ /* 0x000fe8000c101b04 */
[----:B----4-:R-:W2:Y:S02]  /*06c0*/  LDG.E.64 R16, desc[UR4][R2.64+0x70] ;  /* 0x0000700402107981 */ /* 0x010ea4000c1e1b00 */
[----:B--2---:R-:W-:-:S07]  /*06d0*/  DMUL R16, R16, -R6 ;  /* 0x8000000610107228 */ /* 0x004fce0000000000 */
[----:B------:R-:W-:Y:S04]  /*06e0*/  STG.E.64 desc[UR4][R4.64+0x70], R16 ;  /* 0x0000701004007986 */ /* 0x000fe8000c101b04 */
[----:B0-----:R-:W2:Y:S02]  /*06f0*/  LDG.E.64 R8, desc[UR4][R2.64+0x78] ;  /* 0x0000780402087981 */ /* 0x001ea4000c1e1b00 */
[----:B--2---:R-:W-:-:S07]  /*0700*/  DMUL R8, R8, -R6 ;  /* 0x8000000608087228 */ /* 0x004fce0000000000 */
[----:B------:R-:W-:Y:S01]  /*0710*/  STG.E.64 desc[UR4][R4.64+0x78], R8 ;  /* 0x0000780804007986 */ /* 0x000fe2000c101b04 */
[----:B------:R-:W-:Y:S05]  /*0720*/  EXIT ;  /* 0x000000000000794d */ /* 0x000fea0003800000 */
.L_x_38:
[----:B------:R-:W0:Y:S01]  /*0730*/  LDC.64 R4, c[0x0][0x380] ;  /* 0x0000e000ff047b82 */ /* 0x000e220000000a00 */
[----:B------:R-:W-:Y:S01]  /*0740*/  MOV R2, 0x0 ;  /* 0x0000000000027802 */ /* 0x000fe20000000f00 */
[----:B------:R-:W-:Y:S02]  /*0750*/  IMAD.MOV.U32 R3, RZ, RZ, 0x7ff80000 ;  /* 0x7ff80000ff037424 */ /* 0x000fe400078e00ff */
[----:B0-----:R-:W-:-:S05]  /*0760*/  IMAD.WIDE R4, R0, 0x8, R4 ;  /* 0x0000000800047825 */ /* 0x001fca00078e0204 */
[----:B------:R-:W-:Y:S04]  /*0770*/  STG.E.64 desc[UR4][R4.64], R2 ;  /* 0x0000000204007986 */ /* 0x000fe8000c101b04 */
        /* <DEDUP_REMOVED lines=14> */
[----:B------:R-:W-:Y:S01]  /*0860*/  STG.E.64 desc[UR4][R4.64+0x78], R2 ;  /* 0x0000780204007986 */ /* 0x000fe2000c101b04 */
[----:B------:R-:W-:Y:S05]  /*0870*/  EXIT ;  /* 0x000000000000794d */ /* 0x000fea0003800000 */
        .weak           $__internal_4_$__cuda_sm20_dblrcp_rn_slowpath_v3
        .type           $__internal_4_$__cuda_sm20_dblrcp_rn_slowpath_v3,@function
        .size           $__internal_4_$__cuda_sm20_dblrcp_rn_slowpath_v3,(.L_x_79 - $__internal_4_$__cuda_sm20_dblrcp_rn_slowpath_v3)
$__internal_4_$__cuda_sm20_dblrcp_rn_slowpath_v3:
[----:B------:R-:W-:Y:S01]  /*0880*/  MOV R8, R24 ;  /* 0x0000001800087202 */ /* 0x000fe20000000f00 */
[----:B------:R-:W-:Y:S01]  /*0890*/  IMAD.MOV.U32 R9, RZ, RZ, R25 ;  /* 0x000000ffff097224 */ /* 0x000fe200078e0019 */
[----:B------:R-:W-:Y:S05]  /*08a0*/  BSSY.RECONVERGENT B1, `(.L_x_41) ;  /* 0x0000024000017945 */ /* 0x000fea0003800200 */
[----:B------:R-:W-:-:S14]  /*08b0*/  DSETP.GTU.AND P0, PT, |R8|, +INF , PT ;  /* 0x7ff000000800742a */ /* 0x000fdc0003f0c200 */
[----:B------:R-:W-:Y:S05]  /*08c0*/  @P0 BRA `(.L_x_42) ;  /* 0x00000000007c0947 */ /* 0x000fea0003800000 */
[----:B------:R-:W-:-:S04]  /*08d0*/  LOP3.LUT R24, R25, 0x7fffffff, RZ, 0xc0, !PT ;  /* 0x7fffffff19187812 */ /* 0x000fc800078ec0ff */
[----:B------:R-:W-:-:S04]  /*08e0*/  IADD3 R7, PT, PT, R24, -0x1, RZ ;  /* 0xffffffff18077810 */ /* 0x000fc80007ffe0ff */
[----:B------:R-:W-:-:S13]  /*08f0*/  ISETP.GE.U32.AND P0, PT, R7, 0x7fefffff, PT ;  /* 0x7fefffff0700780c */ /* 0x000fda0003f06070 */
[----:B------:R-:W-:Y:S01]  /*0900*/  @P0 LOP3.LUT R11, R9, 0x7ff00000, RZ, 0x3c, !PT ;  /* 0x7ff00000090b0812 */ /* 0x000fe200078e3cff */
[----:B------:R-:W-:Y:S01]  /*0910*/  @P0 IMAD.MOV.U32 R10, RZ, RZ, RZ ;  /* 0x000000ffff0a0224 */ /* 0x000fe200078e00ff */
[----:B------:R-:W-:Y:S06]  /*0920*/  @P0 BRA `(.L_x_43) ;  /* 0x00000000006c0947 */ /* 0x000fec0003800000 */
[----:B------:R-:W-:-:S13]  /*0930*/  ISETP.GE.U32.AND P0, PT, R24, 0x1000001, PT ;  /* 0x010000011800780c */ /* 0x000fda0003f06070 */
[----:B------:R-:W-:Y:S05]  /*0940*/  @!P0 BRA `(.L_x_44) ;  /* 0x0000000000348947 */ /* 0x000fea0003800000 */
[----:B------:R-:W-:Y:S01]  /*0950*/  IADD3 R11, PT, PT, R9, -0x3fe00000, RZ ;  /* 0xc0200000090b7810 */ /* 0x000fe20007ffe0ff */
[----:B------:R-:W-:-:S03]  /*0960*/  IMAD.MOV.U32 R10, RZ, RZ, R8 ;  /* 0x000000ffff0a7224 */ /* 0x000fc600078e0008 */
[----:B------:R-:W0:Y:S03]  /*0970*/  MUFU.RCP64H R13, R11 ;  /* 0x0000000b000d7308 */ /* 0x000e260000001800 */
[----:B0-----:R-:W-:-:S08]  /*0980*/  DFMA R14, -R10, R12, 1 ;  /* 0x3ff000000a0e742b */ /* 0x001fd0000000010c */
[----:B------:R-:W-:-:S08]  /*0990*/  DFMA R14, R14, R14, R14 ;  /* 0x0000000e0e0e722b */ /* 0x000fd0000000000e */
[----:B------:R-:W-:-:S08]  /*09a0*/  DFMA R14, R12, R14, R12 ;  /* 0x0000000e0c0e722b */ /* 0x000fd0000000000c */
[----:B------:R-:W-:-:S08]  /*09b0*/  DFMA R12, -R10, R14, 1 ;  /* 0x3ff000000a0c742b */ /* 0x000fd0000000010e */
[----:B------:R-:W-:-:S08]  /*09c0*/  DFMA R12, R14, R12, R14 ;  /* 0x0000000c0e0c722b */ /* 0x000fd0000000000e */
[----:B------:R-:W-:-:S08]  /*09d0*/  DMUL R12, R12, 2.2250738585072013831e-308 ;  /* 0x001000000c0c7828 */ /* 0x000fd00000000000 */
[----:B------:R-:W-:-:S08]  /*09e0*/  DFMA R8, -R8, R12, 1 ;  /* 0x3ff000000808742b */ /* 0x000fd0000000010c */
[----:B------:R-:W-:-:S08]  /*09f0*/  DFMA R8, R8, R8, R8 ;  /* 0x000000080808722b */ /* 0x000fd00000000008 */
[----:B------:R-:W-:Y:S01]  /*0a00*/  DFMA R10, R12, R8, R12 ;  /* 0x000000080c0a722b */ /* 0x000fe2000000000c */
[----:B------:R-:W-:Y:S10]  /*0a10*/  BRA `(.L_x_43) ;  /* 0x0000000000307947 */ /* 0x000ff40003800000 */
.L_x_44:
[----:B------:R-:W-:Y:S01]  /*0a20*/  DMUL R8, R8, 8.11296384146066816958e+31 ;  /* 0x4690000008087828 */ /* 0x000fe20000000000 */
[----:B------:R-:W-:-:S05]  /*0a30*/  MOV R10, R12 ;  /* 0x0000000c000a7202 */ /* 0x000fca0000000f00 */
[----:B------:R-:W0:Y:S02]  /*0a40*/  MUFU.RCP64H R11, R9 ;  /* 0x00000009000b7308 */ /* 0x000e240000001800 */
[----:B0-----:R-:W-:-:S08]  /*0a50*/  DFMA R12, -R8, R10, 1 ;  /* 0x3ff00000080c742b */ /* 0x001fd0000000010a */
[----:B------:R-:W-:-:S08]  /*0a60*/  DFMA R12, R12, R12, R12 ;  /* 0x0000000c0c0c722b */ /* 0x000fd0000000000c */
[----:B------:R-:W-:-:S08]  /*0a70*/  DFMA R12, R10, R12, R10 ;  /* 0x0000000c0a0c722b */ /* 0x000fd0000000000a */
[----:B------:R-:W-:-:S08]  /*0a80*/  DFMA R10, -R8, R12, 1 ;  /* 0x3ff00000080a742b */ /* 0x000fd0000000010c */
[----:B------:R-:W-:-:S08]  /*0a90*/  DFMA R10, R12, R10, R12 ;  /* 0x0000000a0c0a722b */ /* 0x000fd0000000000c */
[----:B------:R-:W-:Y:S01]  /*0aa0*/  DMUL R10, R10, 8.11296384146066816958e+31 ;  /* 0x469000000a0a7828 */ /* 0x000fe20000000000 */
[----:B------:R-:W-:Y:S10]  /*0ab0*/  BRA `(.L_x_43) ;  /* 0x0000000000087947 */ /* 0x000ff40003800000 */
.L_x_42:
[----:B------:R-:W-:Y:S01]  /*0ac0*/  LOP3.LUT R11, R9, 0x80000, RZ, 0xfc, !PT ;  /* 0x00080000090b7812 */ /* 0x000fe200078efcff */
[----:B------:R-:W-:-:S07]  /*0ad0*/  IMAD.MOV.U32 R10, RZ, RZ, R8 ;  /* 0x000000ffff0a7224 */ /* 0x000fce00078e0008 */
.L_x_43:
[----:B------:R-:W-:Y:S05]  /*0ae0*/  BSYNC.RECONVERGENT B1 ;  /* 0x0000000000017941 */ /* 0x000fea0003800200 */
.L_x_41:
[----:B------:R-:W-:-:S04]  /*0af0*/  MOV R7, 0x0 ;  /* 0x0000000000077802 */ /* 0x000fc80000000f00 */
[----:B------:R-:W-:Y:S05]  /*0b00*/  RET.REL.NODEC R6 `(sedenion_inverse_f64) ;  /* 0xfffffff4063c7950 */ /* 0x000fea0003c3ffff */
.L_x_45:
        /* <DEDUP_REMOVED lines=15> */
.L_x_79:


//--------------------- .text.sedenion_normalize_f64 --------------------------
	.section	.text.sedenion_normalize_f64,"ax",@progbits
	.align	128
        .global         sedenion_normalize_f64
        .type           sedenion_normalize_f64,@function
        .size           sedenion_normalize_f64,(.L_x_81 - sedenion_normalize_f64)
        .other          sedenion_normalize_f64,@"STO_CUDA_ENTRY STV_DEFAULT"
sedenion_normalize_f64:
.text.sedenion_normalize_f64:
        /* <DEDUP_REMOVED lines=38> */
[----:B------:R-:W-:Y:S01]  /*0260*/  MOV R12, 0x0 ;  /* 0x00000000000c7802 */ /* 0x000fe20000000f00 */
[----:B------:R-:W-:Y:S01]  /*0270*/  IMAD.MOV.U32 R13, RZ, RZ, 0x3fd80000 ;  /* 0x3fd80000ff0d7424 */ /* 0x000fe200078e00ff */
[----:B------:R-:W-:Y:S05]  /*0280*/  BSSY.RECONVERGENT B0, `(.L_x_46) ;  /* 0x0000019000007945 */ /* 0x000fea0003800200 */
[----:B--2---:R-:W-:-:S08]  /*0290*/  DFMA R24, R10, R10, R24 ;  /* 0x0000000a0a18722b */ /* 0x004fd00000000018 */
[----:B---3--:R-:W-:-:S08]  /*02a0*/  DFMA R24, R18, R18, R24 ;  /* 0x000000121218722b */ /* 0x008fd00000000018 */
[----:B----4-:R-:W-:-:S08]  /*02b0*/  DFMA R24, R20, R20, R24 ;  /* 0x000000141418722b */ /* 0x010fd00000000018 */
[----:B-----5:R-:W-:-:S08]  /*02c0*/  DFMA R24, R22, R22, R24 ;  /* 0x000000161618722b */ /* 0x020fd00000000018 */
[----:B------:R-:W-:-:S08]  /*02d0*/  DFMA R24, R16, R16, R24 ;  /* 0x000000101018722b */ /* 0x000fd00000000018 */
[----:B------:R-:W-:-:S06]  /*02e0*/  DFMA R8, R8, R8, R24 ;  /* 0x000000080808722b */ /* 0x000fcc0000000018 */
[----:B------:R-:W0:Y:S04]  /*02f0*/  MUFU.RSQ64H R11, R9 ;  /* 0x00000009000b7308 */ /* 0x000e280000001c00 */
[----:B------:R-:W-:-:S06]  /*0300*/  VIADD R10, R9, 0xfcb00000 ;  /* 0xfcb00000090a7836 */ /* 0x000fcc0000000000 */
[----:B0-----:R-:W-:-:S08]  /*0310*/  DMUL R6, R10, R10 ;  /* 0x0000000a0a067228 */ /* 0x001fd00000000000 */
[----:B------:R-:W-:-:S08]  /*0320*/  DFMA R6, R8, -R6, 1 ;  /* 0x3ff000000806742b */ /* 0x000fd00000000806 */
[----:B------:R-:W-:Y:S02]  /*0330*/  DFMA R12, R6, R12, 0.5 ;  /* 0x3fe00000060c742b */ /* 0x000fe4000000000c */
[----:B------:R-:W-:-:S08]  /*0340*/  DMUL R6, R10, R6 ;  /* 0x000000060a067228 */ /* 0x000fd00000000000 */
[----:B------:R-:W-:Y:S01]  /*0350*/  DFMA R12, R12, R6, R10 ;  /* 0x000000060c0c722b */ /* 0x000fe2000000000a */
[----:B------:R-:W-:-:S07]  /*0360*/  ISETP.GE.U32.AND P0, PT, R10, 0x7ca00000, PT ;  /* 0x7ca000000a00780c */ /* 0x000fce0003f06070 */
[----:B------:R-:W-:Y:S02]  /*0370*/  DMUL R14, R8, R12 ;  /* 0x0000000c080e7228 */ /* 0x000fe40000000000 */
[----:B------:R-:W-:Y:S01]  /*0380*/  VIADD R19, R13, 0xfff00000 ;  /* 0xfff000000d137836 */ /* 0x000fe20000000000 */
[----:B------:R-:W-:-:S05]  /*0390*/  MOV R18, R12 ;  /* 0x0000000c00127202 */ /* 0x000fca0000000f00 */
[----:B------:R-:W-:-:S08]  /*03a0*/  DFMA R16, R14, -R14, R8 ;  /* 0x8000000e0e10722b */ /* 0x000fd00000000008 */
[----:B------:R-:W-:Y:S01]  /*03b0*/  DFMA R6, R16, R18, R14 ;  /* 0x000000121006722b */ /* 0x000fe2000000000e */
[----:B------:R-:W-:Y:S10]  /*03c0*/  @!P0 BRA `(.L_x_47) ;  /* 0x0000000000108947 */ /* 0x000ff40003800000 */
[----:B------:R-:W-:-:S07]  /*03d0*/  MOV R6, 0x3f0 ;  /* 0x000003f000067802 */ /* 0x000fce0000000f00 */
[----:B------:R-:W-:Y:S05]  /*03e0*/  CALL.REL.NOINC `($__internal_6_$__cuda_sm20_dsqrt_rn_f64_mediumpath_v1) ;  /* 0x00000008001c7944 */ /* 0x000fea0003c00000 */
[----:B------:R-:W-:Y:S02]  /*03f0*/  IMAD.MOV.U32 R6, RZ, RZ, R10 ;  /* 0x000000ffff067224 */ /* 0x000fe400078e000a */
[----:B------:R-:W-:-:S07]  /*0400*/  IMAD.MOV.U32 R7, RZ, RZ, R11 ;  /* 0x000000ffff077224 */ /* 0x000fce00078e000b */
.L_x_47:
[----:B------:R-:W-:Y:S05]  /*0410*/  BSYNC.RECONVERGENT B0 ;  /* 0x0000000000007941 */ /* 0x000fea0003800200 */
.L_x_46:
[----:B------:R-:W-:Y:S01]  /*0420*/  UMOV UR6, 0x9ee75616 ;  /* 0x9ee7561600067882 */ /* 0x000fe20000000000 */
[----:B------:R-:W-:Y:S02]  /*0430*/  UMOV UR7, 0x3cd203af ;  /* 0x3cd203af00077882 */ /* 0x000fe40000000000 */
[----:B------:R-:W-:-:S14]  /*0440*/  DSETP.GT.AND P0, PT, R6, UR6, PT ;  /* 0x0000000606007e2a */ /* 0x000fdc000bf04000 */
[----:B------:R-:W-:Y:S05]  /*0450*/  @!P0 BRA `(.L_x_48) ;  /* 0x0000000400088947 */ /* 0x000fea0003800000 */
[----:B------:R-:W0:Y:S01]  /*0460*/  MUFU.RCP64H R9, R7 ;  /* 0x0000000700097308 */ /* 0x000e220000001800 */
[----:B------:R-:W-:Y:S01]  /*0470*/  IADD3 R8, PT, PT, R7, 0x300402, RZ ;  /* 0x0030040207087810 */ /* 0x000fe20007ffe0ff */
[----:B------:R-:W-:Y:S03]  /*0480*/  BSSY.RECONVERGENT B0, `(.L_x_49) ;  /* 0x000000d000007945 */ /* 0x000fe60003800200 */
[----:B------:R-:W-:Y:S02]  /*0490*/  FSETP.GEU.AND P0, PT, |R8|, 5.8789094863358348022e-39, PT ;  /* 0x004004020800780b */ /* 0x000fe40003f0e200 */
[----:B0-----:R-:W-:-:S08]  /*04a0*/  DFMA R10, R8, -R6, 1 ;  /* 0x3ff00000080a742b */ /* 0x001fd00000000806 */
[----:B------:R-:W-:-:S08]  /*04b0*/  DFMA R10, R10, R10, R10 ;  /* 0x0000000a0a0a722b */ /* 0x000fd0000000000a */
[----:B------:R-:W-:-:S08]  /*04c0*/  DFMA R10, R8, R10, R8 ;  /* 0x0000000a080a722b */ /* 0x000fd00000000008 */
[----:B------:R-:W-:-:S08]  /*04d0*/  DFMA R12, R10, -R6, 1 ;  /* 0x3ff000000a0c742b */ /* 0x000fd00000000806 */
[----:B------:R-:W-:Y:S01]  /*04e0*/  DFMA R8, R10, R12, R10 ;  /* 0x0000000c0a08722b */ /* 0x000fe2000000000a */
[----:B------:R-:W-:Y:S10]  /*04f0*/  @P0 BRA `(.L_x_50) ;  /* 0x0000000000140947 */ /* 0x000ff40003800000 */
[----:B------:R-:W-:Y:S01]  /*0500*/  LOP3.LUT R8, R7, 0x7fffffff, RZ, 0xc0, !PT ;  /* 0x7fffffff07087812 */ /* 0x000fe200078ec0ff */
[----:B------:R-:W-:Y:S01]  /*0510*/  IMAD.MOV.U32 R10, RZ, RZ, R6 ;  /* 0x000000ffff0a7224 */ /* 0x000fe200078e0006 */
[----:B------:R-:W-:-:S03]  /*0520*/  MOV R6, 0x550 ;  /* 0x0000055000067802 */ /* 0x000fc60000000f00 */
[----:B------:R-:W-:-:S07]  /*0530*/  VIADD R12, R8, 0xfff00000 ;  /* 0xfff00000080c7836 */ /* 0x000fce0000000000 */
[----:B------:R-:W-:Y:S05]  /*0540*/  CALL.REL.NOINC `($__internal_5_$__cuda_sm20_dblrcp_rn_slowpath_v3) ;  /* 0x0000000400187944 */ /* 0x000fea0003c00000 */
.L_x_50:
[----:B------:R-:W-:Y:S05]  /*0550*/  BSYNC.RECONVERGENT B0 ;  /* 0x0000000000007941 */ /* 0x000fea0003800200 */
.L_x_49:
[----:B------:R-:W0:Y:S01]  /*0560*/  LDC.64 R10, c[0x0][0x380] ;  /* 0x0000e000ff0a7b82 */ /* 0x000e220000000a00 */
[----:B------:R-:W-:Y:S01]  /*0570*/  DMUL R6, R4, R8 ;  /* 0x0000000804067228 */ /* 0x000fe20000000000 */
[----:B0-----:R-:W-:-:S06]  /*0580*/  IMAD.WIDE R4, R0, 0x8, R10 ;  /* 0x0000000800047825 */ /* 0x001fcc00078e020a */
[----:B------:R0:W-:Y:S04]  /*0590*/  STG.E.64 desc[UR4][R4.64], R6 ;  /* 0x0000000604007986 */ /* 0x0001e8000c101b04 */
[----:B------:R-:W2:Y:S02]  /*05a0*/  LDG.E.64 R10, desc[UR4][R2.64+0x8] ;  /* 0x00000804020a7981 */ /* 0x000ea4000c1e1b00 */
[----:B--2---:R-:W-:-:S07]  /*05b0*/  DMUL R10, R10, R8 ;  /* 0x000000080a0a7228 */ /* 0x004fce0000000000 */
[----:B------:R1:W-:Y:S04]  /*05c0*/  STG.E.64 desc[UR4][R4.64+0x8], R10 ;  /* 0x0000080a04007986 */ /* 0x0003e8000c101b04 */
[----:B------:R-:W2:Y:S02]  /*05d0*/  LDG.E.64 R12, desc[UR4][R2.64+0x10] ;  /* 0x00001004020c7981 */ /* 0x000ea4000c1e1b00 */
[----:B--2---:R-:W-:-:S07]  /*05e0*/  DMUL R12, R12, R8 ;  /* 0x000000080c0c7228 */ /* 0x004fce0000000000 */
[----:B------:R2:W-:Y:S04]  /*05f0*/  STG.E.64 desc[UR4][R4.64+0x10], R12 ;  /* 0x0000100c04007986 */ /* 0x0005e8000c101b04 */
[----:B------:R-:W3:Y:S02]  /*0600*/  LDG.E.64 R14, desc[UR4][R2.64+0x18] ;  /* 0x00001804020e7981 */ /* 0x000ee4000c1e1b00 */
[----:B---3--:R-:W-:-:S07]  /*0610*/  DMUL R14, R14, R8 ;  /* 0x000000080e0e7228 */ /* 0x008fce0000000000 */
[----:B------:R3:W-:Y:S04]  /*0620*/  STG.E.64 desc[UR4][R4.64+0x18], R14 ;  /* 0x0000180e04007986 */ /* 0x0007e8000c101b04 */
[----:B------:R-:W4:Y:S02]  /*0630*/  LDG.E.64 R16, desc[UR4][R2.64+0x20] ;  /* 0x0000200402107981 */ /* 0x000f24000c1e1b00 */
[----:B----4-:R-:W-:-:S07]  /*0640*/  DMUL R16, R16, R8 ;  /* 0x0000000810107228 */ /* 0x010fce0000000000 */
[----:B------:R4:W-:Y:S04]  /*0650*/  STG.E.64 desc[UR4][R4.64+0x20], R16 ;  /* 0x0000201004007986 */ /* 0x0009e8000c101b04 */
[----:B0-----:R-:W5:Y:S02]  /*0660*/  LDG.E.64 R6, desc[UR4][R2.64+0x28] ;  /* 0x0000280402067981 */ /* 0x001f64000c1e1b00 */
[----:B-----5:R-:W-:-:S07]  /*0670*/  DMUL R6, R6, R8 ;  /* 0x0000000806067228 */ /* 0x020fce0000000000 */
[----:B------:R0:W-:Y:S04]  /*0680*/  STG.E.64 desc[UR4][R4.64+0x28], R6 ;  /* 0x0000280604007986 */ /* 0x0001e8000c101b04 */
[----:B-1----:R-:W5:Y:S02]  /*0690*/  LDG.E.64 R10, desc[UR4][R2.64+0x30] ;  /* 0x00003004020a7981 */ /* 0x002f64000c1e1b00 */
[----:B-----5:R-:W-:-:S07]  /*06a0*/  DMUL R10, R10, R8 ;  /* 0x000000080a0a7228 */ /* 0x020fce0000000000 */
[----:B------:R1:W-:Y:S04]  /*06b0*/  STG.E.64 desc[UR4][R4.64+0x30], R10 ;  /* 0x0000300a04007986 */ /* 0x0003e8000c101b04 */
[----:B--2---:R-:W2:Y:S02]  /*06c0*/  LDG.E.64 R12, desc[UR4][R2.64+0x38] ;  /* 0x00003804020c7981 */ /* 0x004ea4000c1e1b00 */
[----:B--2---:R-:W-:-:S07]  /*06d0*/  DMUL R12, R12, R8 ;  /* 0x000000080c0c7228 */ /* 0x004fce0000000000 */
[----:B------:R2:W-:Y:S04]  /*06e0*/  STG.E.64 desc[UR4][R4.64+0x38], R12 ;  /* 0x0000380c04007986 */ /* 0x0005e8000c101b04 */
[----:B---3--:R-:W3:Y:S02]  /*06f0*/  LDG.E.64 R14, desc[UR4][R2.64+0x40] ;  /* 0x00004004020e7981 */ /* 0x008ee4000c1e1b00 */
[----:B---3--:R-:W-:-:S07]  /*0700*/  DMUL R14, R14, R8 ;  /* 0x000000080e0e7228 */ /* 0x008fce0000000000 */
[----:B------:R3:W-:Y:S04]  /*0710*/  STG.E.64 desc[UR4][R4.64+0x40], R14 ;  /* 0x0000400e04007986 */ /* 0x0007e8000c101b04 */
[----:B----4-:R-:W4:Y:S02]  /*0720*/  LDG.E.64 R16, desc[UR4][R2.64+0x48] ;  /* 0x0000480402107981 */ /* 0x010f24000c1e1b00 */
[----:B----4-:R-:W-:-:S07]  /*0730*/  DMUL R16, R16, R8 ;  /* 0x0000000810107228 */ /* 0x010fce0000000000 */
[----:B------:R4:W-:Y:S04]  /*0740*/  STG.E.64 desc[UR4][R4.64+0x48], R16 ;  /* 0x0000481004007986 */ /* 0x0009e8000c101b04 */
[----:B0-----:R-:W5:Y:S02]  /*0750*/  LDG.E.64 R6, desc[UR4][R2.64+0x50] ;  /* 0x0000500402067981 */ /* 0x001f64000c1e1b00 */
[----:B-----5:R-:W-:-:S07]  /*0760*/  DMUL R6, R6, R8 ;  /* 0x0000000806067228 */ /* 0x020fce0000000000 */
[----:B------:R0:W-:Y:S04]  /*0770*/  STG.E.64 desc[UR4][R4.64+0x50], R6 ;  /* 0x0000500604007986 */ /* 0x0001e8000c101b04 */
[----:B-1----:R-:W5:Y:S02]  /*0780*/  LDG.E.64 R10, desc[UR4][R2.64+0x58] ;  /* 0x00005804020a7981 */ /* 0x002f64000c1e1b00 */
[----:B-----5:R-:W-:-:S07]  /*0790*/  DMUL R10, R10, R8 ;  /* 0x000000080a0a7228 */ /* 0x020fce0000000000 */
[----:B------:R-:W-:Y:S04]  /*07a0*/  STG.E.64 desc[UR4][R4.64+0x58], R10 ;  /* 0x0000580a04007986 */ /* 0x000fe8000c101b04 */
[----:B--2---:R-:W2:Y:S02]  /*07b0*/  LDG.E.64 R12, desc[UR4][R2.64+0x60] ;  /* 0x00006004020c7981 */ /* 0x004ea4000c1e1b00 */
[----:B--2---:R-:W-:-:S07]  /*07c0*/  DMUL R12, R12, R8 ;  /* 0x000000080c0c7228 */ /* 0x004fce0000000000 */
[----:B------:R-:W-:Y:S04]  /*07d0*/  STG.E.64 desc[UR4][R4.64+0x60], R12 ;  /* 0x0000600c04007986 */ /* 0x000fe8000c101b04 */
[----:B---3--:R-:W2:Y:S02]  /*07e0*/  LDG.E.64 R14, desc[UR4][R2.64+0x68] ;  /* 0x00006804020e7981 */ /* 0x008ea4000c1e1b00 */
[----:B--2---:R-:W-:-:S07]  /*07f0*/  DMUL R14, R14, R8 ;  /* 0x000000080e0e7228 */ /* 0x004fce0000000000 */
[----:B------:R-:W-:Y:S04]  /*0800*/  STG.E.64 desc[UR4][R4.64+0x68], R14 ;  /* 0x0000680e04007986 */ /* 0x000fe8000c101b04 */
[----:B----4-:R-:W2:Y:S02]  /*0810*/  LDG.E.64 R16, desc[UR4][R2.64+0x70] ;  /* 0x0000700402107981 */ /* 0x010ea4000c1e1b00 */
[----:B--2---:R-:W-:-:S07]  /*0820*/  DMUL R16, R16, R8 ;  /* 0x0000000810107228 */ /* 0x004fce0000000000 */
[----:B------:R-:W-:Y:S04]  /*0830*/  STG.E.64 desc[UR4][R4.64+0x70], R16 ;  /* 0x0000701004007986 */ /* 0x000fe8000c101b04 */
[----:B0-----:R-:W2:Y:S02]  /*0840*/  LDG.E.64 R6, desc[UR4][R2.64+0x78] ;  /* 0x0000780402067981 */ /* 0x001ea4000c1e1b00 */
[----:B--2---:R-:W-:-:S07]  /*0850*/  DMUL R6, R6, R8 ;  /* 0x0000000806067228 */ /* 0x004fce0000000000 */
[----:B------:R-:W-:Y:S01]  /*0860*/  STG.E.64 desc[UR4][R4.64+0x78], R6 ;  /* 0x0000780604007986 */ /* 0x000fe2000c101b04 */
[----:B------:R-:W-:Y:S05]  /*0870*/  EXIT ;  /* 0x000000000000794d */ /* 0x000fea0003800000 */
.L_x_48:
[----:B------:R-:W0:Y:S02]  /*0880*/  LDC.64 R2, c[0x0][0x380] ;  /* 0x0000e000ff027b82 */ /* 0x000e240000000a00 */
[----:B0-----:R-:W-:-:S05]  /*0890*/  IMAD.WIDE R2, R0, 0x8, R2 ;  /* 0x0000000800027825 */ /* 0x001fca00078e0202 */
[----:B------:R-:W-:Y:S04]  /*08a0*/  STG.E.64 desc[UR4][R2.64], RZ ;  /* 0x000000ff02007986 */ /* 0x000fe8000c101b04 */
        /* <DEDUP_REMOVED lines=14> */
[----:B------:R-:W-:Y:S01]  /*0990*/  STG.E.64 desc[UR4][R2.64+0x78], RZ ;  /* 0x000078ff02007986 */ /* 0x000fe2000c101b04 */
[----:B------:R-:W-:Y:S05]  /*09a0*/  EXIT ;  /* 0x000000000000794d */ /* 0x000fea0003800000 */
        .weak           $__internal_5_$__cuda_sm20_dblrcp_rn_slowpath_v3
        .type           $__internal_5_$__cuda_sm20_dblrcp_rn_slowpath_v3,@function
        .size           $__internal_5_$__cuda_sm20_dblrcp_rn_slowpath_v3,($__internal_6_$__cuda_sm20_dsqrt_rn_f64_mediumpath_v1 - $__internal_5_$__cuda_sm20_dblrcp_rn_slowpath_v3)
$__internal_5_$__cuda_sm20_dblrcp_rn_slowpath_v3:
[----:B------:R-:W-:Y:S01]  /*09b0*/  MOV R8, R10 ;  /* 0x0000000a00087202 */ /* 0x000fe20000000f00 */
[----:B------:R-:W-:Y:S01]  /*09c0*/  IMAD.MOV.U32 R9, RZ, RZ, R7 ;  /* 0x000000ffff097224 */ /* 0x000fe200078e0007 */
[----:B------:R-:W-:Y:S05]  /*09d0*/  BSSY.RECONVERGENT B1, `(.L_x_51) ;  /* 0x0000024000017945 */ /* 0x000fea0003800200 */
[----:B------:R-:W-:-:S14]  /*09e0*/  DSETP.GTU.AND P0, PT, |R8|, +INF , PT ;  /* 0x7ff000000800742a */ /* 0x000fdc0003f0c200 */
[----:B------:R-:W-:Y:S05]  /*09f0*/  @P0 BRA `(.L_x_52) ;  /* 0x00000000007c0947 */ /* 0x000fea0003800000 */
[----:B------:R-:W-:-:S05]  /*0a00*/  LOP3.LUT R13, R7, 0x7fffffff, RZ, 0xc0, !PT ;  /* 0x7fffffff070d7812 */ /* 0x000fca00078ec0ff */
[----:B------:R-:W-:-:S05]  /*0a10*/  VIADD R7, R13, 0xffffffff ;  /* 0xffffffff0d077836 */ /* 0x000fca0000000000 */
[----:B------:R-:W-:-:S13]  /*0a20*/  ISETP.GE.U32.AND P0, PT, R7, 0x7fefffff, PT ;  /* 0x7fefffff0700780c */ /* 0x000fda0003f06070 */
[----:B------:R-:W-:Y:S02]  /*0a30*/  @P0 LOP3.LUT R11, R9, 0x7ff00000, RZ, 0x3c, !PT ;  /* 0x7ff00000090b0812 */ /* 0x000fe400078e3cff */
[----:B------:R-:W-:Y:S01]  /*0a40*/  @P0 MOV R10, RZ ;  /* 0x000000ff000a0202 */ /* 0x000fe20000000f00 */
[----:B------:R-:W-:Y:S06]  /*0a50*/  @P0 BRA `(.L_x_53) ;  /* 0x00000000006c0947 */ /* 0x000fec0003800000 */
[----:B------:R-:W-:-:S13]  /*0a60*/  ISETP.GE.U32.AND P0, PT, R13, 0x1000001, PT ;  /* 0x010000010d00780c */ /* 0x000fda0003f06070 */
[----:B------:R-:W-:Y:S05]  /*0a70*/  @!P0 BRA `(.L_x_54) ;  /* 0x0000000000348947 */ /* 0x000fea0003800000 */
[----:B------:R-:W-:Y:S02]  /*0a80*/  VIADD R11, R9, 0xc0200000 ;  /* 0xc0200000090b7836 */ /* 0x000fe40000000000 */
[----:B------:R-:W-:Y:S02]  /*0a90*/  IMAD.MOV.U32 R10, RZ, RZ, R8 ;  /* 0x000000ffff0a7224 */ /* 0x000fe400078e0008 */
[----:B------:R-:W0:Y:S04]  /*0aa0*/  MUFU.RCP64H R13, R11 ;  /* 0x0000000b000d7308 */ /* 0x000e280000001800 */
        /* <DEDUP_REMOVED lines=10> */
.L_x_54:
        /* <DEDUP_REMOVED lines=10> */
.L_x_52:
[----:B------:R-:W-:Y:S01]  /*0bf0*/  LOP3.LUT R11, R9, 0x80000, RZ, 0xfc, !PT ;  /* 0x00080000090b7812 */ /* 0x000fe200078efcff */
[----:B------:R-:W-:-:S07]  /*0c00*/  IMAD.MOV.U32 R10, RZ, RZ, R8 ;  /* 0x000000ffff0a7224 */ /* 0x000fce00078e0008 */
.L_x_53:
[----:B------:R-:W-:Y:S05]  /*0c10*/  BSYNC.RECONVERGENT B1 ;  /* 0x0000000000017941 */ /* 0x000fea0003800200 */
.L_x_51:
[----:B------:R-:W-:Y:S01]  /*0c20*/  IMAD.MOV.U32 R7, RZ, RZ, 0x0 ;  /* 0x00000000ff077424 */ /* 0x000fe200078e00ff */
[----:B------:R-:W-:Y:S01]  /*0c30*/  MOV R9, R11 ;  /* 0x0000000b00097202 */ /* 0x000fe20000000f00 */
[----:B------:R-:W-:Y:S02]  /*0c40*/  IMAD.MOV.U32 R8, RZ, RZ, R10 ;  /* 0x000000ffff087224 */ /* 0x000fe400078e000a */
[----:B------:R-:W-:Y:S05]  /*0c50*/  RET.REL.NODEC R6 `(sedenion_normalize_f64) ;  /* 0xfffffff006e87950 */ /* 0x000fea0003c3ffff */
        .weak           $__internal_6_$__cuda_sm20_dsqrt_rn_f64_mediumpath_v1
        .type           $__internal_6_$__cuda_sm20_dsqrt_rn_f64_mediumpath_v1,@function
        .size           $__internal_6_$__cuda_sm20_dsqrt_rn_f64_mediumpath_v1,(.L_x_81 - $__internal_6_$__cuda_sm20_dsqrt_rn_f64_mediumpath_v1)
$__internal_6_$__cuda_sm20_dsqrt_rn_f64_mediumpath_v1:
[----:B------:R-:W-:Y:S01]  /*0c60*/  ISETP.GE.U32.AND P0, PT, R10, -0x3400000, PT ;  /* 0xfcc000000a00780c */ /* 0x000fe20003f06070 */
[----:B------:R-:W-:Y:S01]  /*0c70*/  BSSY.RECONVERGENT B1, `(.L_x_55) ;  /* 0x0000024000017945 */ /* 0x000fe20003800200 */
[----:B------:R-:W-:-:S11]  /*0c80*/  IMAD.MOV.U32 R13, RZ, RZ, R19 ;  /* 0x000000ffff0d7224 */ /* 0x000fd600078e0013 */
[----:B------:R-:W-:Y:S05]  /*0c90*/  @!P0 BRA `(.L_x_56) ;  /* 0x0000000000208947 */ /* 0x000fea0003800000 */
[----:B------:R-:W-:-:S10]  /*0ca0*/  DFMA.RM R12, R16, R12, R14 ;  /* 0x0000000c100c722b */ /* 0x000fd4000000400e */
[----:B------:R-:W-:-:S04]  /*0cb0*/  IADD3 R10, P0, PT, R12, 0x1, RZ ;  /* 0x000000010c0a7810 */ /* 0x000fc80007f1e0ff */
[----:B------:R-:W-:-:S06]  /*0cc0*/  IADD3.X R11, PT, PT, RZ, R13, RZ, P0, !PT ;  /* 0x0000000dff0b7210 */ /* 0x000fcc00007fe4ff */
[----:B------:R-:W-:-:S08]  /*0cd0*/  DFMA.RP R8, -R12, R10, R8 ;  /* 0x0000000a0c08722b */ /* 0x000fd00000008108 */
[----:B------:R-:W-:-:S06]  /*0ce0*/  DSETP.GT.AND P0, PT, R8, RZ, PT ;  /* 0x000000ff0800722a */ /* 0x000fcc0003f04000 */
[----:B------:R-:W-:Y:S02]  /*0cf0*/  FSEL R10, R10, R12, P0 ;  /* 0x0000000c0a0a7208 */ /* 0x000fe40000000000 */
[----:B------:R-:W-:Y:S01]  /*0d00*/  FSEL R11, R11, R13, P0 ;  /* 0x0000000d0b0b7208 */ /* 0x000fe20000000000 */
[----:B------:R-:W-:Y:S06]  /*0d10*/  BRA `(.L_x_57) ;  /* 0x0000000000647947 */ /* 0x000fec0003800000 */
.L_x_56:
[----:B------:R-:W-:-:S14]  /*0d20*/  DSETP.NE.AND P0, PT, R8, RZ, PT ;  /* 0x000000ff0800722a */ /* 0x000fdc0003f05000 */
[----:B------:R-:W-:Y:S05]  /*0d30*/  @!P0 BRA `(.L_x_58) ;  /* 0x0000000000588947 */ /* 0x000fea0003800000 */
[----:B------:R-:W-:-:S13]  /*0d40*/  ISETP.GE.AND P0, PT, R9, RZ, PT ;  /* 0x000000ff0900720c */ /* 0x000fda0003f06270 */
[----:B------:R-:W-:Y:S02]  /*0d50*/  @!P0 IMAD.MOV.U32 R10, RZ, RZ, 0x0 ;  /* 0x00000000ff0a8424 */ /* 0x000fe400078e00ff */
[----:B------:R-:W-:Y:S01]  /*0d60*/  @!P0 IMAD.MOV.U32 R11, RZ, RZ, -0x80000 ;  /* 0xfff80000ff0b8424 */ /* 0x000fe200078e00ff */
[----:B------:R-:W-:Y:S06]  /*0d70*/  @!P0 BRA `(.L_x_57) ;  /* 0x00000000004c8947 */ /* 0x000fec0003800000 */
[----:B------:R-:W-:-:S13]  /*0d80*/  ISETP.GT.AND P0, PT, R9, 0x7fefffff, PT ;  /* 0x7fefffff0900780c */ /* 0x000fda0003f04270 */
[----:B------:R-:W-:Y:S05]  /*0d90*/  @P0 BRA `(.L_x_58) ;  /* 0x0000000000400947 */ /* 0x000fea0003800000 */
[----:B------:R-:W-:Y:S01]  /*0da0*/  DMUL R8, R8, 8.11296384146066816958e+31 ;  /* 0x4690000008087828 */ /* 0x000fe20000000000 */
[----:B------:R-:W-:Y:S01]  /*0db0*/  MOV R10, RZ ;  /* 0x000000ff000a7202 */ /* 0x000fe20000000f00 */
[----:B------:R-:W-:Y:S02]  /*0dc0*/  IMAD.MOV.U32 R14, RZ, RZ, 0x0 ;  /* 0x00000000ff0e7424 */ /* 0x000fe400078e00ff */
[----:B------:R-:W-:Y:S02]  /*0dd0*/  IMAD.MOV.U32 R15, RZ, RZ, 0x3fd80000 ;  /* 0x3fd80000ff0f7424 */ /* 0x000fe400078e00ff */
[----:B------:R-:W0:Y:S02]  /*0de0*/  MUFU.RSQ64H R11, R9 ;  /* 0x00000009000b7308 */ /* 0x000e240000001c00 */
[----:B0-----:R-:W-:-:S08]  /*0df0*/  DMUL R12, R10, R10 ;  /* 0x0000000a0a0c7228 */ /* 0x001fd00000000000 */
[----:B------:R-:W-:-:S08]  /*0e00*/  DFMA R12, R8, -R12, 1 ;  /* 0x3ff00000080c742b */ /* 0x000fd0000000080c */
[----:B------:R-:W-:Y:S02]  /*0e10*/  DFMA R14, R12, R14, 0.5 ;  /* 0x3fe000000c0e742b */ /* 0x000fe4000000000e */
[----:B------:R-:W-:-:S08]  /*0e20*/  DMUL R12, R10, R12 ;  /* 0x0000000c0a0c7228 */ /* 0x000fd00000000000 */
[----:B------:R-:W-:-:S08]  /*0e30*/  DFMA R12, R14, R12, R10 ;  /* 0x0000000c0e0c722b */ /* 0x000fd0000000000a */
[----:B------:R-:W-:Y:S02]  /*0e40*/  DMUL R10, R8, R12 ;  /* 0x0000000c080a7228 */ /* 0x000fe40000000000 */
[----:B------:R-:W-:-:S06]  /*0e50*/  IADD3 R13, PT, PT, R13, -0x100000, RZ ;  /* 0xfff000000d0d7810 */ /* 0x000fcc0007ffe0ff */
[----:B------:R-:W-:-:S08]  /*0e60*/  DFMA R14, R10, -R10, R8 ;  /* 0x8000000a0a0e722b */ /* 0x000fd00000000008 */
[----:B------:R-:W-:-:S10]  /*0e70*/  DFMA R10, R12, R14, R10 ;  /* 0x0000000e0c0a722b */ /* 0x000fd4000000000a */
[----:B------:R-:W-:Y:S01]  /*0e80*/  VIADD R11, R11, 0xfcb00000 ;  /* 0xfcb000000b0b7836 */ /* 0x000fe20000000000 */
[----:B------:R-:W-:Y:S06]  /*0e90*/  BRA `(.L_x_57) ;  /* 0x0000000000047947 */ /* 0x000fec0003800000 */
.L_x_58:
[----:B------:R-:W-:-:S11]  /*0ea0*/  DADD R10, R8, R8 ;  /* 0x00000000080a7229 */ /* 0x000fd60000000008 */
.L_x_57:
[----:B------:R-:W-:Y:S05]  /*0eb0*/  BSYNC.RECONVERGENT B1 ;  /* 0x0000000000017941 */ /* 0x000fea0003800200 */
.L_x_55:
[----:B------:R-:W-:-:S04]  /*0ec0*/  MOV R7, 0x0 ;  /* 0x0000000000077802 */ /* 0x000fc80000000f00 */
[----:B------:R-:W-:Y:S05]  /*0ed0*/  RET.REL.NODEC R6 `(sedenion_normalize_f64) ;  /* 0xfffffff006487950 */ /* 0x000fea0003c3ffff */
.L_x_59:
        /* <DEDUP_REMOVED lines=10> */
.L_x_81:


//--------------------- .text.sedenion_norm_f64   --------------------------
	.section	.text.sedenion_norm_f64,"ax",@progbits
	.align	128
        .global         sedenion_norm_f64
        .type           sedenion_norm_f64,@function
        .size           sedenion_norm_f64,(.L_x_82 - sedenion_norm_f64)
        .other          sedenion_norm_f64,@"STO_CUDA_ENTRY STV_DEFAULT"
sedenion_norm_f64:
.text.sedenion_norm_f64:
        /* <DEDUP_REMOVED lines=22> */
[----:B--2---:R-:W-:-:S03]  /*0160*/  DMUL R24, R4, R4 ;  /* 0x0000000404187228 */ /* 0x004fc60000000000 */
[----:B------:R-:W2:Y:S05]  /*0170*/  LDG.E.64 R4, desc[UR4][R16.64+0x50] ;  /* 0x0000500410047981 */ /* 0x000eaa000c1e1b00 */
[----:B---3--:R-:W-:Y:S01]  /*0180*/  DFMA R24, R2, R2, R24 ;  /* 0x000000020218722b */ /* 0x008fe20000000018 */
[----:B------:R-:W3:Y:S07]  /*0190*/  LDG.E.64 R2, desc[UR4][R16.64+0x58] ;  /* 0x0000580410027981 */ /* 0x000eee000c1e1b00 */
[----:B----4-:R-:W-:Y:S01]  /*01a0*/  DFMA R24, R18, R18, R24 ;  /* 0x000000121218722b */ /* 0x010fe20000000018 */
[----:B------:R-:W4:Y:S07]  /*01b0*/  LDG.E.64 R18, desc[UR4][R16.64+0x60] ;  /* 0x0000600410127981 */ /* 0x000f2e000c1e1b00 */
[----:B-----5:R-:W-:Y:S01]  /*01c0*/  DFMA R24, R22, R22, R24 ;  /* 0x000000161618722b */ /* 0x020fe20000000018 */
[----:B------:R-:W5:Y:S07]  /*01d0*/  LDG.E.64 R22, desc[UR4][R16.64+0x68] ;  /* 0x0000680410167981 */ /* 0x000f6e000c1e1b00 */
[----:B------:R-:W-:Y:S01]  /*01e0*/  DFMA R26, R20, R20, R24 ;  /* 0x00000014141a722b */ /* 0x000fe20000000018 */
[----:B------:R-:W5:Y:S04]  /*01f0*/  LDG.E.64 R20, desc[UR4][R16.64+0x70] ;  /* 0x0000700410147981 */ /* 0x000f68000c1e1b00 */
[----:B------:R-:W5:Y:S01]  /*0200*/  LDG.E.64 R24, desc[UR4][R16.64+0x78] ;  /* 0x0000780410187981 */ /* 0x000f62000c1e1b00 */
[----:B------:R-:W-:Y:S02]  /*0210*/  BSSY.RECONVERGENT B0, `(.L_x_60) ;  /* 0x0000020000007945 */ /* 0x000fe40003800200 */
[----:B------:R-:W-:-:S08]  /*0220*/  DFMA R26, R14, R14, R26 ;  /* 0x0000000e0e1a722b */ /* 0x000fd0000000001a */
[----:B------:R-:W-:-:S08]  /*0230*/  DFMA R26, R12, R12, R26 ;  /* 0x0000000c0c1a722b */ /* 0x000fd0000000001a */
[----:B------:R-:W-:-:S08]  /*0240*/  DFMA R26, R10, R10, R26 ;  /* 0x0000000a0a1a722b */ /* 0x000fd0000000001a */
[----:B------:R-:W-:-:S08]  /*0250*/  DFMA R26, R8, R8, R26 ;  /* 0x00000008081a722b */ /* 0x000fd0000000001a */
[----:B------:R-:W-:Y:S01]  /*0260*/  DFMA R26, R6, R6, R26 ;  /* 0x00000006061a722b */ /* 0x000fe2000000001a */
[----:B------:R-:W-:Y:S01]  /*0270*/  MOV R6, 0x0 ;  /* 0x0000000000067802 */ /* 0x000fe20000000f00 */
[----:B------:R-:W-:-:S06]  /*0280*/  IMAD.MOV.U32 R7, RZ, RZ, 0x3fd80000 ;  /* 0x3fd80000ff077424 */ /* 0x000fcc00078e00ff */
[----:B--2---:R-:W-:-:S08]  /*0290*/  DFMA R26, R4, R4, R26 ;  /* 0x00000004041a722b */ /* 0x004fd0000000001a */
[----:B---3--:R-:W-:-:S08]  /*02a0*/  DFMA R26, R2, R2, R26 ;  /* 0x00000002021a722b */ /* 0x008fd0000000001a */
[----:B----4-:R-:W-:-:S08]  /*02b0*/  DFMA R26, R18, R18, R26 ;  /* 0x00000012121a722b */ /* 0x010fd0000000001a */
[----:B-----5:R-:W-:-:S08]  /*02c0*/  DFMA R26, R22, R22, R26 ;  /* 0x00000016161a722b */ /* 0x020fd0000000001a */
[----:B------:R-:W-:-:S08]  /*02d0*/  DFMA R26, R20, R20, R26 ;  /* 0x00000014141a722b */ /* 0x000fd0000000001a */
[----:B------:R-:W-:-:S06]  /*02e0*/  DFMA R24, R24, R24, R26 ;  /* 0x000000181818722b */ /* 0x000fcc000000001a */
        /* <DEDUP_REMOVED lines=14> */
[----:B------:R-:W-:-:S07]  /*03d0*/  MOV R2, 0x3f0 ;  /* 0x000003f000027802 */ /* 0x000fce0000000f00 */
[----:B------:R-:W-:Y:S05]  /*03e0*/  CALL.REL.NOINC `($__internal_7_$__cuda_sm20_dsqrt_rn_f64_mediumpath_v1) ;  /* 0x00000000001c7944 */ /* 0x000fea0003c00000 */
[----:B------:R-:W-:Y:S02]  /*03f0*/  IMAD.MOV.U32 R2, RZ, RZ, R4 ;  /* 0x000000ffff027224 */ /* 0x000fe400078e0004 */
[----:B------:R-:W-:-:S07]  /*0400*/  IMAD.MOV.U32 R3, RZ, RZ, R5 ;  /* 0x000000ffff037224 */ /* 0x000fce00078e0005 */
.L_x_61:
[----:B------:R-:W-:Y:S05]  /*0410*/  BSYNC.RECONVERGENT B0 ;  /* 0x0000000000007941 */ /* 0x000fea0003800200 */
.L_x_60:
[----:B------:R-:W0:Y:S02]  /*0420*/  LDC.64 R4, c[0x0][0x380] ;  /* 0x0000e000ff047b82 */ /* 0x000e240000000a00 */
[----:B0-----:R-:W-:-:S05]  /*0430*/  IMAD.WIDE R4, R0, 0x8, R4 ;  /* 0x0000000800047825 */ /* 0x001fca00078e0204 */
[----:B------:R-:W-:Y:S01]  /*0440*/  STG.E.64 desc[UR4][R4.64], R2 ;  /* 0x0000000204007986 */ /* 0x000fe2000c101b04 */
[----:B------:R-:W-:Y:S05]  /*0450*/  EXIT ;  /* 0x000000000000794d */ /* 0x000fea0003800000 */
        .weak           $__internal_7_$__cuda_sm20_dsqrt_rn_f64_mediumpath_v1
        .type           $__internal_7_$__cuda_sm20_dsqrt_rn_f64_mediumpath_v1,@function
        .size           $__internal_7_$__cuda_sm20_dsqrt_rn_f64_mediumpath_v1,(.L_x_82 - $__internal_7_$__cuda_sm20_dsqrt_rn_f64_mediumpath_v1)
$__internal_7_$__cuda_sm20_dsqrt_rn_f64_mediumpath_v1:
[----:B------:R-:W-:Y:S01]  /*0460*/  ISETP.GE.U32.AND P0, PT, R4, -0x3400000, PT ;  /* 0xfcc000000400780c */ /* 0x000fe20003f06070 */
[----:B------:R-:W-:Y:S01]  /*0470*/  BSSY.RECONVERGENT B1, `(.L_x_62) ;  /* 0x0000024000017945 */ /* 0x000fe20003800200 */
[----:B------:R-:W-:-:S11]  /*0480*/  MOV R7, R13 ;  /* 0x0000000d00077202 */ /* 0x000fd60000000f00 */
        /* <DEDUP_REMOVED lines=9> */
.L_x_63:
[----:B------:R-:W-:-:S14]  /*0520*/  DSETP.NE.AND P0, PT, R24, RZ, PT ;  /* 0x000000ff1800722a */ /* 0x000fdc0003f05000 */
[----:B------:R-:W-:Y:S05]  /*0530*/  @!P0 BRA `(.L_x_65) ;  /* 0x0000000000588947 */ /* 0x000fea0003800000 */
[----:B------:R-:W-:-:S13]  /*0540*/  ISETP.GE.AND P0, PT, R25, RZ, PT ;  /* 0x000000ff1900720c */ /* 0x000fda0003f06270 */
[----:B------:R-:W-:Y:S01]  /*0550*/  @!P0 IMAD.MOV.U32 R4, RZ, RZ, 0x0 ;  /* 0x00000000ff048424 */ /* 0x000fe200078e00ff */
[----:B------:R-:W-:Y:S01]  /*0560*/  @!P0 MOV R5, 0xfff80000 ;  /* 0xfff8000000058802 */ /* 0x000fe20000000f00 */
[----:B------:R-:W-:Y:S06]  /*0570*/  @!P0 BRA `(.L_x_64) ;  /* 0x00000000004c8947 */ /* 0x000fec0003800000 */
[----:B------:R-:W-:-:S13]  /*0580*/  ISETP.GT.AND P0, PT, R25, 0x7fefffff, PT ;  /* 0x7fefffff1900780c */ /* 0x000fda0003f04270 */
[----:B------:R-:W-:Y:S05]  /*0590*/  @P0 BRA `(.L_x_65) ;  /* 0x0000000000400947 */ /* 0x000fea0003800000 */
[----:B------:R-:W-:Y:S01]  /*05a0*/  DMUL R24, R24, 8.11296384146066816958e+31 ;  /* 0x4690000018187828 */ /* 0x000fe20000000000 */
[----:B------:R-:W-:Y:S01]  /*05b0*/  IMAD.MOV.U32 R4, RZ, RZ, RZ ;  /* 0x000000ffff047224 */ /* 0x000fe200078e00ff */
[----:B------:R-:W-:Y:S01]  /*05c0*/  MOV R8, 0x0 ;  /* 0x0000000000087802 */ /* 0x000fe20000000f00 */
[----:B------:R-:W-:-:S03]  /*05d0*/  IMAD.MOV.U32 R9, RZ, RZ, 0x3fd80000 ;  /* 0x3fd80000ff097424 */ /* 0x000fc600078e00ff */
        /* <DEDUP_REMOVED lines=12> */
.L_x_65:
[----:B------:R-:W-:-:S11]  /*06a0*/  DADD R4, R24, R24 ;  /* 0x0000000018047229 */ /* 0x000fd60000000018 */
.L_x_64:
[----:B------:R-:W-:Y:S05]  /*06b0*/  BSYNC.RECONVERGENT B1 ;  /* 0x0000000000017941 */ /* 0x000fea0003800200 */
.L_x_62:
[----:B------:R-:W-:-:S04]  /*06c0*/  MOV R3, 0x0 ;  /* 0x0000000000037802 */ /* 0x000fc80000000f00 */
[----:B------:R-:W-:Y:S05]  /*06d0*/  RET.REL.NODEC R2 `(sedenion_norm_f64) ;  /* 0xfffffff802487950 */ /* 0x000fea0003c3ffff */
.L_x_66:
        /* <DEDUP_REMOVED lines=10> */
.L_x_82:


//--------------------- .text.sedenion_norm_sq_f64 --------------------------
	.section	.text.sedenion_norm_sq_f64,"ax",@progbits
	.align	128
        .global         sedenion_norm_sq_f64
        .type           sedenion_norm_sq_f64,@function
        .size           sedenion_norm_sq_f64,(.L_x_98 - sedenion_norm_sq_f64)
        .other          sedenion_norm_sq_f64,@"STO_CUDA_ENTRY STV_DEFAULT"
sedenion_norm_sq_f64:
.text.sedenion_norm_sq_f64:
        /* <DEDUP_REMOVED lines=32> */
[----:B------:R-:W5:Y:S03]  /*0200*/  LDG.E.64 R24, desc[UR4][R16.64+0x78] ;  /* 0x0000780410187981 */ /* 0x000f66000c1e1b00 */
[----:B------:R-:W-:-:S08]  /*0210*/  DFMA R26, R14, R14, R26 ;  /* 0x0000000e0e1a722b */ /* 0x000fd0000000001a */
[----:B------:R-:W-:-:S08]  /*0220*/  DFMA R26, R12, R12, R26 ;  /* 0x0000000c0c1a722b */ /* 0x000fd0000000001a */
[----:B------:R-:W-:-:S08]  /*0230*/  DFMA R26, R10, R10, R26 ;  /* 0x0000000a0a1a722b */ /* 0x000fd0000000001a */
[----:B------:R-:W-:-:S08]  /*0240*/  DFMA R26, R8, R8, R26 ;  /* 0x00000008081a722b */ /* 0x000fd0000000001a */
[----:B------:R-:W-:-:S08]  /*0250*/  DFMA R26, R6, R6, R26 ;  /* 0x00000006061a722b */ /* 0x000fd0000000001a */
[----:B--2---:R-:W-:-:S08]  /*0260*/  DFMA R26, R4, R4, R26 ;  /* 0x00000004041a722b */ /* 0x004fd0000000001a */
[----:B---3--:R-:W-:Y:S01]  /*0270*/  DFMA R26, R2, R2, R26 ;  /* 0x00000002021a722b */ /* 0x008fe2000000001a */
[----:B------:R-:W0:Y:S07]  /*0280*/  LDC.64 R2, c[0x0][0x380] ;  /* 0x0000e000ff027b82 */ /* 0x000e2e0000000a00 */
[----:B----4-:R-:W-:-:S08]  /*0290*/  DFMA R26, R18, R18, R26 ;  /* 0x00000012121a722b */ /* 0x010fd0000000001a */
[----:B-----5:R-:W-:-:S08]  /*02a0*/  DFMA R26, R22, R22, R26 ;  /* 0x00000016161a722b */ /* 0x020fd0000000001a */
[----:B------:R-:W-:Y:S01]  /*02b0*/  DFMA R26, R20, R20, R26 ;  /* 0x00000014141a722b */ /* 0x000fe2000000001a */
[----:B0-----:R-:W-:-:S07]  /*02c0*/  IMAD.WIDE R2, R0, 0x8, R2 ;  /* 0x0000000800027825 */ /* 0x001fce00078e0202 */
[----:B------:R-:W-:-:S07]  /*02d0*/  DFMA R26, R24, R24, R26 ;  /* 0x00000018181a722b */ /* 0x000fce000000001a */
[----:B------:R-:W-:Y:S01]  /*02e0*/  STG.E.64 desc[UR4][R2.64], R26 ;  /* 0x0000001a02007986 */ /* 0x000fe2000c101b04 */
[----:B------:R-:W-:Y:S05]  /*02f0*/  EXIT ;  /* 0x000000000000794d */ /* 0x000fea0003800000 */
.L_x_67:
        /* <DEDUP_REMOVED lines=16> */
.L_x_98:


//--------------------- .text.sedenion_conjugate_f64 --------------------------
	.section	.text.sedenion_conjugate_f64,"ax",@progbits
	.align	128
        .global         sedenion_conjugate_f64
        .type           sedenion_conjugate_f64,@function
        .size           sedenion_conjugate_f64,(.L_x_99 - sedenion_conjugate_f64)
        .other          sedenion_conjugate_f64,@"STO_CUDA_ENTRY STV_DEFAULT"
sedenion_conjugate_f64:
.text.sedenion_conjugate_f64:
        /* <DEDUP_REMOVED lines=9> */
[----:B------:R-:W-:Y:S01]  /*0090*/  LOP3.LUT P0, RZ, R9, 0xf, RZ, 0xc0, !PT ;  /* 0x0000000f09ff7812 */ /* 0x000fe2000780c0ff */
[----:B------:R-:W0:-:S12]  /*00a0*/  LDCU.64 UR4, c[0x0][0x358] ;  /* 0x00006b00ff0477ac */ /* 0x000e180008000a00 */
[----:B------:R-:W-:Y:S05]  /*00b0*/  @P0 BRA `(.L_x_68) ;  /* 0x00000000001c0947 */ /* 0x000fea0003800000 */
[----:B------:R-:W1:Y:S08]  /*00c0*/  LDC.64 R2, c[0x0][0x388] ;  /* 0x0000e200ff027b82 */ /* 0x000e700000000a00 */
[----:B------:R-:W2:Y:S01]  /*00d0*/  LDC.64 R4, c[0x0][0x380] ;  /* 0x0000e000ff047b82 */ /* 0x000ea20000000a00 */
[----:B-1----:R-:W-:-:S06]  /*00e0*/  IMAD.WIDE R2, R9, 0x8, R2 ;  /* 0x0000000809027825 */ /* 0x002fcc00078e0202 */
[----:B0-----:R-:W3:Y:S01]  /*00f0*/  LDG.E.64 R2, desc[UR4][R2.64] ;  /* 0x0000000402027981 */ /* 0x001ee2000c1e1b00 */
[----:B--2---:R-:W-:-:S05]  /*0100*/  IMAD.WIDE R4, R9, 0x8, R4 ;  /* 0x0000000809047825 */ /* 0x004fca00078e0204 */
[----:B---3--:R-:W-:Y:S01]  /*0110*/  STG.E.64 desc[UR4][R4.64], R2 ;  /* 0x0000000204007986 */ /* 0x008fe2000c101b04 */
[----:B------:R-:W-:Y:S05]  /*0120*/  EXIT ;  /* 0x000000000000794d */ /* 0x000fea0003800000 */
.L_x_68:
[----:B------:R-:W1:Y:S08]  /*0130*/  LDC.64 R2, c[0x0][0x388] ;  /* 0x0000e200ff027b82 */ /* 0x000e700000000a00 */
[----:B------:R-:W2:Y:S01]  /*0140*/  LDC.64 R6, c[0x0][0x380] ;  /* 0x0000e000ff067b82 */ /* 0x000ea20000000a00 */
[----:B-1----:R-:W-:-:S05]  /*0150*/  IMAD.WIDE R4, R9, 0x8, R2 ;  /* 0x0000000809047825 */ /* 0x002fca00078e0202 */
[----:B0-----:R-:W3:Y:S01]  /*0160*/  LDG.E.64 R2, desc[UR4][R4.64] ;  /* 0x0000000404027981 */ /* 0x001ee2000c1e1b00 */
[----:B--2---:R-:W-:Y:S01]  /*0170*/  IMAD.WIDE R6, R9, 0x8, R6 ;  /* 0x0000000809067825 */ /* 0x004fe200078e0206 */
[----:B---3--:R-:W-:-:S07]  /*0180*/  DADD R2, -RZ, -R2 ;  /* 0x00000000ff027229 */ /* 0x008fce0000000902 */
[----:B------:R-:W-:Y:S01]  /*0190*/  STG.E.64 desc[UR4][R6.64], R2 ;  /* 0x0000000206007986 */ /* 0x000fe2000c101b04 */
[----:B------:R-:W-:Y:S05]  /*01a0*/  EXIT ;  /* 0x000000000000794d */ /* 0x000fea0003800000 */
.L_x_69:
        /* <DEDUP_REMOVED lines=13> */
.L_x_99:


//--------------------- .text.sedenion_scale_f64  --------------------------
	.section	.text.sedenion_scale_f64,"ax",@progbits
	.align	128
        .global         sedenion_scale_f64
        .type           sedenion_scale_f64,@function
        .size           sedenion_scale_f64,(.L_x_100 - sedenion_scale_f64)
        .other          sedenion_scale_f64,@"STO_CUDA_ENTRY STV_DEFAULT"
sedenion_scale_f64:
.text.sedenion_scale_f64:
        /* <DEDUP_REMOVED lines=11> */
[----:B------:R-:W2:Y:S06]  /*00b0*/  LDCU.64 UR6, c[0x0][0x390] ;  /* 0x00007200ff0677ac */ /* 0x000eac0008000a00 */
[----:B------:R-:W3:Y:S01]  /*00c0*/  LDC.64 R6, c[0x0][0x380] ;  /* 0x0000e000ff067b82 */ /* 0x000ee20000000a00 */
[----:B0-----:R-:W-:-:S06]  /*00d0*/  IMAD.WIDE R2, R9, 0x8, R2 ;  /* 0x0000000809027825 */ /* 0x001fcc00078e0202 */
[----:B-1----:R-:W2:Y:S01]  /*00e0*/  LDG.E.64 R2, desc[UR4][R2.64] ;  /* 0x0000000402027981 */ /* 0x002ea2000c1e1b00 */
[----:B---3--:R-:W-:Y:S01]  /*00f0*/  IMAD.WIDE R6, R9, 0x8, R6 ;  /* 0x0000000809067825 */ /* 0x008fe200078e0206 */
[----:B--2---:R-:W-:-:S07]  /*0100*/  DMUL R4, R2, UR6 ;  /* 0x0000000602047c28 */ /* 0x004fce0008000000 */
[----:B------:R-:W-:Y:S01]  /*0110*/  STG.E.64 desc[UR4][R6.64], R4 ;  /* 0x0000000406007986 */ /* 0x000fe2000c101b04 */
[----:B------:R-:W-:Y:S05]  /*0120*/  EXIT ;  /* 0x000000000000794d */ /* 0x000fea0003800000 */
.L_x_70:
        /* <DEDUP_REMOVED lines=13> */
.L_x_100:


//--------------------- .text.sedenion_neg_f64    --------------------------
	.section	.text.sedenion_neg_f64,"ax",@progbits
	.align	128
        .global         sedenion_neg_f64
        .type           sedenion_neg_f64,@function
        .size           sedenion_neg_f64,(.L_x_101 - sedenion_neg_f64)
        .other          sedenion_neg_f64,@"STO_CUDA_ENTRY STV_DEFAULT"
sedenion_neg_f64:
.text.sedenion_neg_f64:
        /* <DEDUP_REMOVED lines=13> */
[----:B-1----:R-:W3:Y:S01]  /*00d0*/  LDG.E.64 R2, desc[UR4][R2.64] ;  /* 0x0000000402027981 */ /* 0x002ee2000c1e1b00 */
[----:B--2---:R-:W-:Y:S01]  /*00e0*/  IMAD.WIDE R4, R9, 0x8, R4 ;  /* 0x0000000809047825 */ /* 0x004fe200078e0204 */
[----:B---3--:R-:W-:-:S07]  /*00f0*/  DADD R6, -RZ, -R2 ;  /* 0x00000000ff067229 */ /* 0x008fce0000000902 */
[----:B------:R-:W-:Y:S01]  /*0100*/  STG.E.64 desc[UR4][R4.64], R6 ;  /* 0x0000000604007986 */ /* 0x000fe2000c101b04 */
[----:B------:R-:W-:Y:S05]  /*0110*/  EXIT ;  /* 0x000000000000794d */ /* 0x000fea0003800000 */
.L_x_71:
        /* <DEDUP_REMOVED lines=14> */
.L_x_101:


//--------------------- .text.sedenion_sub_f64    --------------------------
	.section	.text.sedenion_sub_f64,"ax",@progbits
	.align	128
        .global         sedenion_sub_f64
        .type           sedenion_sub_f64,@function
        .size           sedenion_sub_f64,(.L_x_102 - sedenion_sub_f64)
        .other          sedenion_sub_f64,@"STO_CUDA_ENTRY STV_DEFAULT"
sedenion_sub_f64:
.text.sedenion_sub_f64:
        /* <DEDUP_REMOVED lines=14> */
[----:B-1----:R-:W4:Y:S01]  /*00e0*/  LDG.E.64 R2, desc[UR4][R2.64] ;  /* 0x0000000402027981 */ /* 0x002f22000c1e1b00 */
[----:B--2---:R-:W-:-:S06]  /*00f0*/  IMAD.WIDE R4, R11, 0x8, R4 ;  /* 0x000000080b047825 */ /* 0x004fcc00078e0204 */
[----:B------:R-:W4:Y:S01]  /*0100*/  LDG.E.64 R4, desc[UR4][R4.64] ;  /* 0x0000000404047981 */ /* 0x000f22000c1e1b00 */
[----:B---3--:R-:W-:Y:S01]  /*0110*/  IMAD.WIDE R8, R11, 0x8, R8 ;  /* 0x000000080b087825 */ /* 0x008fe200078e0208 */
[----:B----4-:R-:W-:-:S07]  /*0120*/  DADD R6, R2, -R4 ;  /* 0x0000000002067229 */ /* 0x010fce0000000804 */
[----:B------:R-:W-:Y:S01]  /*0130*/  STG.E.64 desc[UR4][R8.64], R6 ;  /* 0x0000000608007986 */ /* 0x000fe2000c101b04 */
[----:B------:R-:W-:Y:S05]  /*0140*/  EXIT ;  /* 0x000000000000794d */ /* 0x000fea0003800000 */
.L_x_72:
        /* <DEDUP_REMOVED lines=11> */
.L_x_102:


//--------------------- .text.sedenion_add_f64    --------------------------
	.section	.text.sedenion_add_f64,"ax",@progbits
	.align	128
        .global         sedenion_add_f64
        .type           sedenion_add_f64,@function
        .size           sedenion_add_f64,(.L_x_103 - sedenion_add_f64)
        .other          sedenion_add_f64,@"STO_CUDA_ENTRY STV_DEFAULT"
sedenion_add_f64:
.text.sedenion_add_f64:
        /* <DEDUP_REMOVED lines=18> */
[----:B----4-:R-:W-:-:S07]  /*0120*/  DADD R6, R2, R4 ;  /* 0x0000000002067229 */ /* 0x010fce0000000004 */
[----:B------:R-:W-:Y:S01]  /*0130*/  STG.E.64 desc[UR4][R8.64], R6 ;  /* 0x0000000608007986 */ /* 0x000fe2000c101b04 */
[----:B------:R-:W-:Y:S05]  /*0140*/  EXIT ;  /* 0x000000000000794d */ /* 0x000fea0003800000 */
.L_x_73:
        /* <DEDUP_REMOVED lines=11> */
.L_x_103:


//--------------------- .text.sedenion_mul_f64    --------------------------
	.section	.text.sedenion_mul_f64,"ax",@progbits
	.align	128
        .global         sedenion_mul_f64
        .type           sedenion_mul_f64,@function
        .size           sedenion_mul_f64,(.L_x_104 - sedenion_mul_f64)
        .other          sedenion_mul_f64,@"STO_CUDA_ENTRY STV_DEFAULT"
sedenion_mul_f64:
.text.sedenion_mul_f64:
        /* <DEDUP_REMOVED lines=15> */
[----:B-1----:R-:W2:Y:S01]  /*00f0*/  LDG.E.64 R70, desc[UR4][R4.64+0x48] ;  /* 0x0000480404467981 */ /* 0x002ea2000c1e1b00 */
[----:B---3--:R-:W-:-:S03]  /*0100*/  IMAD.WIDE R6, R0, 0x8, R6 ;  /* 0x0000000800067825 */ /* 0x008fc600078e0206 */
[----:B------:R-:W3:Y:S04]  /*0110*/  LDG.E.64 R56, desc[UR4][R4.64+0x8] ;  /* 0x0000080404387981 */ /* 0x000ee8000c1e1b00 */
        /* <DEDUP_REMOVED lines=29> */
[----:B------:R0:W5:Y:S01]  /*02f0*/  LDG.E.64 R54, desc[UR4][R6.64+0x78] ;  /* 0x0000780406367981 */ /* 0x000162000c1e1b00 */
[----:B---3--:R-:W-:-:S02]  /*0300*/  DMUL R114, R56, R94 ;  /* 0x0000005e38727228 */ /* 0x008fc40000000000 */
[-C--:B--2---:R-:W-:Y:S02]  /*0310*/  DMUL R118, R70, R94.reuse ;  /* 0x0000005e46767228 */ /* 0x084fe40000000000 */
[-C--:B----4-:R-:W-:Y:S02]  /*0320*/  DMUL R112, R18, R94.reuse ;  /* 0x0000005e12707228 */ /* 0x090fe40000000000 */
[C---:B-----5:R-:W-:Y:S02]  /*0330*/  DMUL R110, R52.reuse, R94 ;  /* 0x0000005e346e7228 */ /* 0x060fe40000000000 */
[-C--:B------:R-:W-:Y:S02]  /*0340*/  DFMA R114, R52, R92.reuse, -R114 ;  /* 0x0000005c3472722b */ /* 0x080fe40000000872 */
[----:B------:R-:W-:Y:S02]  /*0350*/  DFMA R118, R18, R92, R118 ;  /* 0x0000005c1276722b */ /* 0x000fe40000000076 */
[----:B------:R-:W-:-:S02]  /*0360*/  DMUL R10, R70, R8 ;  /* 0x00000008460a7228 */ /* 0x000fc40000000000 */
[----:B------:R-:W-:Y:S02]  /*0370*/  DFMA R110, R56, R92, R110 ;  /* 0x0000005c386e722b */ /* 0x000fe4000000006e */
[----:B------:R-:W-:Y:S02]  /*0380*/  DMUL R12, R82, R8 ;  /* 0x00000008520c7228 */ /* 0x000fe40000000000 */
[----:B------:R-:W-:Y:S02]  /*0390*/  DFMA R112, R70, R92, -R112 ;  /* 0x0000005c4670722b */ /* 0x000fe40000000870 */
[-C--:B------:R-:W-:Y:S02]  /*03a0*/  DMUL R36, R18, R8.reuse ;  /* 0x0000000812247228 */ /* 0x080fe40000000000 */
[-C--:B------:R-:W-:Y:S02]  /*03b0*/  DMUL R32, R72, R8.reuse ;  /* 0x0000000848207228 */ /* 0x080fe40000000000 */
[----:B------:R-:W-:-:S02]  /*03c0*/  DMUL R16, R58, R8 ;  /* 0x000000083a107228 */ /* 0x000fc40000000000 */
[-C--:B------:R-:W-:Y:S02]  /*03d0*/  DMUL R108, R18, R96.reuse ;  /* 0x00000060126c7228 */ /* 0x080fe40000000000 */
[----:B------:R-:W-:Y:S02]  /*03e0*/  DFMA R114, -R58, R96, R114 ;  /* 0x000000603a72722b */ /* 0x000fe40000000172 */
[----:B------:R-:W-:Y:S02]  /*03f0*/  DMUL R106, R56, R98 ;  /* 0x00000062386a7228 */ /* 0x000fe40000000000 */
[----:B------:R-:W-:Y:S02]  /*0400*/  DFMA R118, R72, R96, R118 ;  /* 0x000000604876722b */ /* 0x000fe40000000076 */
[-C--:B------:R-:W-:Y:S02]  /*0410*/  DMUL R46, R52, R98.reuse ;  /* 0x00000062342e7228 */ /* 0x080fe40000000000 */
[----:B------:R-:W-:-:S02]  /*0420*/  DMUL R104, R18, R98 ;  /* 0x0000006212687228 */ /* 0x000fc40000000000 */
[-C--:B------:R-:W-:Y:S02]  /*0430*/  DMUL R42, R64, R8.reuse ;  /* 0x00000008402a7228 */ /* 0x080fe40000000000 */
[-C--:B------:R-:W-:Y:S02]  /*0440*/  DMUL R34, R74, R8.reuse ;  /* 0x000000084a227228 */ /* 0x080fe40000000000 */
[-C--:B------:R-:W-:Y:S02]  /*0450*/  DMUL R30, R78, R8.reuse ;  /* 0x000000084e1e7228 */ /* 0x080fe40000000000 */
[-C--:B------:R-:W-:Y:S02]  /*0460*/  DMUL R24, R56, R8.reuse ;  /* 0x0000000838187228 */ /* 0x080fe40000000000 */
[-C--:B------:R-:W-:Y:S02]  /*0470*/  DMUL R28, R76, R8.reuse ;  /* 0x000000084c1c7228 */ /* 0x080fe40000000000 */
[----:B------:R-:W-:-:S02]  /*0480*/  DMUL R22, R52, R8 ;  /* 0x0000000834167228 */ /* 0x000fc40000000000 */
[----:B------:R-:W-:Y:S02]  /*0490*/  DMUL R26, R80, R8 ;  /* 0x00000008501a7228 */ /* 0x000fe40000000000 */
[----:B------:R-:W-:Y:S02]  /*04a0*/  DFMA R106, R52, R96, -R106 ;  /* 0x00000060346a722b */ /* 0x000fe4000000086a */
[----:B------:R-:W-:Y:S02]  /*04b0*/  DMUL R20, R60, R8 ;  /* 0x000000083c147228 */ /* 0x000fe40000000000 */
[----:B------:R-:W-:Y:S02]  /*04c0*/  DFMA R108, R70, R98, -R108 ;  /* 0x00000062466c722b */ /* 0x000fe4000000086c */
[----:B------:R-:W-:Y:S02]  /*04d0*/  DMUL R44, R62, R8 ;  /* 0x000000083e2c7228 */ /* 0x000fe40000000000 */
[----:B------:R-:W-:-:S02]  /*04e0*/  DFMA R110, R58, R98, R110 ;  /* 0x000000623a6e722b */ /* 0x000fc4000000006e */
[----:B------:R-:W-:Y:S02]  /*04f0*/  DMUL R40, R68, R8 ;  /* 0x0000000844287228 */ /* 0x000fe40000000000 */
[----:B------:R-:W-:Y:S02]  /*0500*/  DFMA R112, -R72, R98, R112 ;  /* 0x000000624870722b */ /* 0x000fe40000000170 */
[----:B------:R-:W-:Y:S02]  /*0510*/  DMUL R4, R66, R8 ;  /* 0x0000000842047228 */ /* 0x000fe40000000000 */
[----:B------:R-:W-:Y:S02]  /*0520*/  DFMA R114, -R60, R98, R114 ;  /* 0x000000623c72722b */ /* 0x000fe40000000172 */
[-C--:B0-----:R-:W-:Y:S02]  /*0530*/  DFMA R6, R18, R2.reuse, R10 ;  /* 0x000000021206722b */ /* 0x081fe4000000000a */
[----:B------:R-:W-:-:S02]  /*0540*/  DFMA R10, R80, R2, -R12 ;  /* 0x00000002500a722b */ /* 0x000fc4000000080c */
[----:B------:R-:W-:Y:S02]  /*0550*/  DFMA R118, R74, R98, R118 ;  /* 0x000000624a76722b */ /* 0x000fe40000000076 */
[-C--:B------:R-:W-:Y:S02]  /*0560*/  DFMA R46, R56, R96.reuse, R46 ;  /* 0x00000060382e722b */ /* 0x080fe4000000002e */
[----:B------:R-:W-:Y:S02]  /*0570*/  DFMA R104, R70, -R96, -R104 ;  /* 0x800000604668722b */ /* 0x000fe40000000868 */
[-C--:B------:R-:W-:Y:S02]  /*0580*/  DFMA R8, R60, R2.reuse, R16 ;  /* 0x000000023c08722b */ /* 0x080fe40000000010 */
[-C--:B------:R-:W-:Y:S02]  /*0590*/  DFMA R16, R62, R2.reuse, -R42 ;  /* 0x000000023e10722b */ /* 0x080fe4000000082a */
[----:B------:R-:W-:-:S02]  /*05a0*/  DFMA R36, R70, R2, -R36 ;  /* 0x000000024624722b */ /* 0x000fc40000000824 */
[-C--:B------:R-:W-:Y:S02]  /*05b0*/  DFMA R34, R72, R2.reuse, R34 ;  /* 0x000000024822722b */ /* 0x080fe40000000022 */
[-C--:B------:R-:W-:Y:S02]  /*05c0*/  DFMA R32, R74, R2.reuse, -R32 ;  /* 0x000000024a20722b */ /* 0x080fe40000000820 */
[-C--:B------:R-:W-:Y:S02]  /*05d0*/  DFMA R30, R76, R2.reuse, R30 ;  /* 0x000000024c1e722b */ /* 0x080fe4000000001e */
[-C--:B------:R-:W-:Y:S02]  /*05e0*/  DFMA R28, R78, R2.reuse, -R28 ;  /* 0x000000024e1c722b */ /* 0x080fe4000000081c */
[-C--:B------:R-:W-:Y:S02]  /*05f0*/  DFMA R26, R82, R2.reuse, R26 ;  /* 0x00000002521a722b */ /* 0x080fe4000000001a */
[----:B------:R-:W-:-:S02]  /*0600*/  DFMA R24, R52, R2, -R24 ;  /* 0x000000023418722b */ /* 0x000fc40000000818 */
[-C--:B------:R-:W-:Y:S02]  /*0610*/  DFMA R22, R56, R2.reuse, R22 ;  /* 0x000000023816722b */ /* 0x080fe40000000016 */
[-C--:B------:R-:W-:Y:S02]  /*0620*/  DFMA R20, R58, R2.reuse, -R20 ;  /* 0x000000023a14722b */ /* 0x080fe40000000814 */
[-C--:B------:R-:W-:Y:S02]  /*0630*/  DFMA R42, R64, R2.reuse, R44 ;  /* 0x00000002402a722b */ /* 0x080fe4000000002c */
[-C--:B------:R-:W-:Y:S02]  /*0640*/  DFMA R40, R66, R2.reuse, R40 ;  /* 0x000000024228722b */ /* 0x080fe40000000028 */
[----:B------:R-:W-:Y:S02]  /*0650*/  DFMA R12, R68, R2, -R4 ;  /* 0x00000002440c722b */ /* 0x000fe40000000804 */
[----:B------:R-:W-:-:S02]  /*0660*/  DFMA R4, R72, R38, R6 ;  /* 0x000000264804722b */ /* 0x000fc40000000006 */
[----:B------:R-:W-:Y:S02]  /*0670*/  DFMA R2, -R76, R38, R10 ;  /* 0x000000264c02722b */ /* 0x000fe4000000010a */
[----:B------:R-:W-:Y:S02]  /*0680*/  DMUL R6, R18, R100 ;  /* 0x0000006412067228 */ /* 0x000fe40000000000 */
[----:B------:R-:W-:Y:S02]  /*0690*/  DMUL R10, R56, R102 ;  /* 0x00000066380a7228 */ /* 0x000fe40000000000 */
[-C--:B------:R-:W-:Y:S02]  /*06a0*/  DFMA R106, R58, R92.reuse, R106 ;  /* 0x0000005c3a6a722b */ /* 0x080fe4000000006a */
[----:B------:R-:W-:Y:S02]  /*06b0*/  DFMA R108, R72, R92, R108 ;  /* 0x0000005c486c722b */ /* 0x000fe4000000006c */
[----:B------:R-:W-:-:S02]  /*06c0*/  DFMA R110, -R60, R96, R110 ;  /* 0x000000603c6e722b */ /* 0x000fc4000000016e */
[----:B------:R-:W-:Y:S02]  /*06d0*/  DFMA R112, R74, R96, R112 ;  /* 0x000000604a70722b */ /* 0x000fe40000000070 */
[-C--:B------:R-:W-:Y:S02]  /*06e0*/  DFMA R114, -R62, R100.reuse, R114 ;  /* 0x000000643e72722b */ /* 0x080fe40000000172 */
[----:B------:R-:W-:Y:S02]  /*06f0*/  DFMA R118, R76, R100, R118 ;  /* 0x000000644c76722b */ /* 0x000fe40000000076 */
[-C--:B------:R-:W-:Y:S02]  /*0700*/  DFMA R46, -R58, R94.reuse, R46 ;  /* 0x0000005e3a2e722b */ /* 0x080fe4000000012e */
[----:B------:R-:W-:Y:S02]  /*0710*/  DFMA R104, R72, R94, R104 ;  /* 0x0000005e4868722b */ /* 0x000fe40000000068 */
[----:B------:R-:W-:-:S02]  /*0720*/  DMUL R48, R52, R102 ;  /* 0x0000006634307228 */ /* 0x000fc40000000000 */
[----:B------:R-:W-:Y:S02]  /*0730*/  DFMA R10, R52, R100, -R10 ;  /* 0x00000064340a722b */ /* 0x000fe4000000080a */
[-C--:B------:R-:W-:Y:S02]  /*0740*/  DMUL R44, R18, R102.reuse ;  /* 0x00000066122c7228 */ /* 0x080fe40000000000 */
[----:B------:R-:W-:Y:S02]  /*0750*/  DFMA R6, R70, R102, -R6 ;  /* 0x000000664606722b */ /* 0x000fe40000000806 */
[-C--:B------:R-:W-:Y:S02]  /*0760*/  DFMA R106, R60, R94.reuse, R106 ;  /* 0x0000005e3c6a722b */ /* 0x080fe4000000006a */
[----:B------:R-:W-:Y:S02]  /*0770*/  DFMA R108, -R74, R94, R108 ;  /* 0x0000005e4a6c722b */ /* 0x000fe4000000016c */
[----:B------:R-:W-:-:S02]  /*0780*/  DFMA R110, R62, R102, R110 ;  /* 0x000000663e6e722b */ /* 0x000fc4000000006e */
[-C--:B------:R-:W-:Y:S02]  /*0790*/  DFMA R112, -R76, R102.reuse, R112 ;  /* 0x000000664c70722b */ /* 0x080fe40000000170 */
[-C--:B------:R-:W-:Y:S02]  /*07a0*/  DFMA R114, -R64, R102.reuse, R114 ;  /* 0x000000664072722b */ /* 0x080fe40000000172 */
[----:B------:R-:W-:Y:S02]  /*07b0*/  DFMA R118, R78, R102, R118 ;  /* 0x000000664e76722b */ /* 0x000fe40000000076 */
[-C--:B------:R-:W-:Y:S02]  /*07c0*/  DFMA R46, R60, R92.reuse, R46 ;  /* 0x0000005c3c2e722b */ /* 0x080fe4000000002e */
[C---:B------:R-:W-:Y:S02]  /*07d0*/  DFMA R104, R74.reuse, R92, R104 ;  /* 0x0000005c4a68722b */ /* 0x040fe40000000068 */
[----:B------:R-:W-:-:S02]  /*07e0*/  DFMA R36, -R74, R38, R36 ;  /* 0x000000264a24722b */ /* 0x000fc40000000124 */
[-C--:B------:R-:W-:Y:S02]  /*07f0*/  DFMA R34, -R18, R38.reuse, R34 ;  /* 0x000000261222722b */ /* 0x080fe40000000122 */
[-C--:B------:R-:W-:Y:S02]  /*0800*/  DFMA R32, R70, R38.reuse, R32 ;  /* 0x000000264620722b */ /* 0x080fe40000000020 */
[-C--:B------:R-:W-:Y:S02]  /*0810*/  DFMA R30, R80, R38.reuse, R30 ;  /* 0x00000026501e722b */ /* 0x080fe4000000001e */
[-C--:B------:R-:W-:Y:S02]  /*0820*/  DFMA R28, R82, R38.reuse, R28 ;  /* 0x00000026521c722b */ /* 0x080fe4000000001c */
[-C--:B------:R-:W-:Y:S02]  /*0830*/  DFMA R26, -R78, R38.reuse, R26 ;  /* 0x000000264e1a722b */ /* 0x080fe4000000011a */
[----:B------:R-:W-:-:S02]  /*0840*/  DFMA R24, -R58, R38, R24 ;  /* 0x000000263a18722b */ /* 0x000fc40000000118 */
[-C--:B------:R-:W-:Y:S02]  /*0850*/  DFMA R22, R60, R38.reuse, R22 ;  /* 0x000000263c16722b */ /* 0x080fe40000000016 */
[-C--:B------:R-:W-:Y:S02]  /*0860*/  DFMA R20, R52, R38.reuse, R20 ;  /* 0x000000263414722b */ /* 0x080fe40000000014 */
[-C--:B------:R-:W-:Y:S02]  /*0870*/  DFMA R8, -R56, R38.reuse, R8 ;  /* 0x000000263808722b */ /* 0x080fe40000000108 */
[-C--:B------:R-:W-:Y:S02]  /*0880*/  DFMA R16, -R66, R38.reuse, R16 ;  /* 0x000000264210722b */ /* 0x080fe40000000110 */
[-C--:B------:R-:W-:Y:S02]  /*0890*/  DFMA R42, -R68, R38.reuse, R42 ;  /* 0x00000026442a722b */ /* 0x080fe4000000012a */
[----:B------:R-:W-:-:S02]  /*08a0*/  DFMA R40, R62, R38, R40 ;  /* 0x000000263e28722b */ /* 0x000fc40000000028 */
[----:B------:R-:W-:Y:S02]  /*08b0*/  DFMA R38, R64, R38, R12 ;  /* 0x000000264026722b */ /* 0x000fe4000000000c */
[C---:B------:R-:W-:Y:S02]  /*08c0*/  DFMA R48, R56.reuse, R100, R48 ;  /* 0x000000643830722b */ /* 0x040fe40000000030 */
[-C--:B------:R-:W-:Y:S02]  /*08d0*/  DMUL R50, R56, R14.reuse ;  /* 0x0000000e38327228 */ /* 0x080fe40000000000 */
[----:B------:R-:W-:Y:S02]  /*08e0*/  DMUL R12, R18, R14 ;  /* 0x0000000e120c7228 */ /* 0x000fe40000000000 */
[----:B------:R-:W-:Y:S02]  /*08f0*/  DFMA R44, R70, -R100, -R44 ;  /* 0x80000064462c722b */ /* 0x000fe4000000082c */
[----:B------:R-:W-:-:S02]  /*0900*/  DFMA R10, -R58, R14, R10 ;  /* 0x0000000e3a0a722b */ /* 0x000fc4000000010a */
[-C--:B------:R-:W-:Y:S02]  /*0910*/  DFMA R6, R72, R14.reuse, R6 ;  /* 0x0000000e4806722b */ /* 0x080fe40000000006 */
[-C--:B------:R-:W-:Y:S02]  /*0920*/  DFMA R106, R62, R14.reuse, R106 ;  /* 0x0000000e3e6a722b */ /* 0x080fe4000000006a */
[----:B------:R-:W-:Y:S02]  /*0930*/  DFMA R108, -R76, R14, R108 ;  /* 0x0000000e4c6c722b */ /* 0x000fe4000000016c */
[-C--:B------:R-:W-:Y:S02]  /*0940*/  DFMA R110, -R64, R100.reuse, R110 ;  /* 0x00000064406e722b */ /* 0x080fe4000000016e */
[----:B------:R-:W-:Y:S02]  /*0950*/  DFMA R112, R78, R100, R112 ;  /* 0x000000644e70722b */ /* 0x000fe40000000070 */
[----:B------:R-:W-:-:S02]  /*0960*/  DFMA R114, -R66, R14, R114 ;  /* 0x0000000e4272722b */ /* 0x000fc40000000172 */
[----:B------:R-:W-:Y:S02]  /*0970*/  DFMA R118, R80, R14, R118 ;  /* 0x0000000e5076722b */ /* 0x000fe40000000076 */
[-C--:B------:R-:W-:Y:S02]  /*0980*/  DMUL R120, R56, R116.reuse ;  /* 0x0000007438787228 */ /* 0x080fe40000000000 */
[-C--:B------:R-:W-:Y:S02]  /*0990*/  DFMA R46, R62, R116.reuse, R46 ;  /* 0x000000743e2e722b */ /* 0x080fe4000000002e */
[-C--:B------:R-:W-:Y:S02]  /*09a0*/  DFMA R104, -R76, R116.reuse, R104 ;  /* 0x000000744c68722b */ /* 0x080fe40000000168 */
[-C--:B------:R-:W-:Y:S02]  /*09b0*/  DMUL R122, R18, R116.reuse ;  /* 0x00000074127a7228 */ /* 0x080fe40000000000 */
[----:B------:R-:W-:-:S02]  /*09c0*/  DFMA R50, R52, R116, -R50 ;  /* 0x000000743432722b */ /* 0x000fc40000000832 */
[-C--:B------:R-:W-:Y:S02]  /*09d0*/  DFMA R12, R70, -R116.reuse, -R12 ;  /* 0x80000074460c722b */ /* 0x080fe4000000080c */
[-C--:B------:R-:W-:Y:S02]  /*09e0*/  DFMA R48, -R58, R116.reuse, R48 ;  /* 0x000000743a30722b */ /* 0x080fe40000000130 */
[-C--:B------:R-:W-:Y:S02]  /*09f0*/  DFMA R44, R72, R116.reuse, R44 ;  /* 0x00000074482c722b */ /* 0x080fe4000000002c */
[-C--:B------:R-:W-:Y:S02]  /*0a00*/  DFMA R10, -R60, R116.reuse, R10 ;  /* 0x000000743c0a722b */ /* 0x080fe4000000010a */
[-C--:B------:R-:W-:Y:S02]  /*0a10*/  DFMA R6, R74, R116.reuse, R6 ;  /* 0x000000744a06722b */ /* 0x080fe40000000006 */
[----:B------:R-:W-:-:S02]  /*0a20*/  DFMA R106, R64, R116, R106 ;  /* 0x00000074406a722b */ /* 0x000fc4000000006a */
[-C--:B------:R-:W-:Y:S02]  /*0a30*/  DFMA R108, -R78, R116.reuse, R108 ;  /* 0x000000744e6c722b */ /* 0x080fe4000000016c */
[-C--:B------:R-:W-:Y:S02]  /*0a40*/  DFMA R110, -R66, R116.reuse, R110 ;  /* 0x00000074426e722b */ /* 0x080fe4000000016e */
[-C--:B------:R-:W-:Y:S02]  /*0a50*/  DFMA R112, R80, R116.reuse, R112 ;  /* 0x000000745070722b */ /* 0x080fe40000000070 */
[-C--:B------:R-:W-:Y:S02]  /*0a60*/  DFMA R114, -R68, R116.reuse, R114 ;  /* 0x000000744472722b */ /* 0x080fe40000000172 */
[----:B------:R-:W-:Y:S02]  /*0a70*/  DFMA R118, R82, R116, R118 ;  /* 0x000000745276722b */ /* 0x000fe40000000076 */
[----:B------:R-:W-:-:S02]  /*0a80*/  DFMA R116, R52, R14, R120 ;  /* 0x0000000e3474722b */ /* 0x000fc40000000078 */
[-C--:B------:R-:W-:Y:S02]  /*0a90*/  DFMA R120, R70, R14.reuse, -R122 ;  /* 0x0000000e4678722b */ /* 0x080fe4000000087a */
[-C--:B------:R-:W-:Y:S02]  /*0aa0*/  DFMA R46, -R64, R14.reuse, R46 ;  /* 0x0000000e402e722b */ /* 0x080fe4000000012e */
[----:B------:R-:W-:Y:S02]  /*0ab0*/  DFMA R104, R78, R14, R104 ;  /* 0x0000000e4e68722b */ /* 0x000fe40000000068 */
[-C--:B------:R-:W-:Y:S02]  /*0ac0*/  DFMA R50, R58, R102.reuse, R50 ;  /* 0x000000663a32722b */ /* 0x080fe40000000032 */
[-C--:B------:R-:W-:Y:S02]  /*0ad0*/  DFMA R120, -R72, R102.reuse, R120 ;  /* 0x000000664878722b */ /* 0x080fe40000000178 */
[----:B------:R-:W-:-:S02]  /*0ae0*/  DFMA R46, R66, R102, R46 ;  /* 0x00000066422e722b */ /* 0x000fc4000000002e */
[----:B------:R-:W-:Y:S02]  /*0af0*/  DFMA R104, -R80, R102, R104 ;  /* 0x000000665068722b */ /* 0x000fe40000000168 */
[----:B------:R-:W-:Y:S02]  /*0b00*/  DFMA R2, R78, R90, R2 ;  /* 0x0000005a4e02722b */ /* 0x000fe40000000002 */
[-C--:B------:R-:W-:Y:S02]  /*0b10*/  DFMA R48, R60, R14.reuse, R48 ;  /* 0x0000000e3c30722b */ /* 0x080fe40000000030 */
[-C--:B------:R-:W-:Y:S02]  /*0b20*/  DFMA R44, -R74, R14.reuse, R44 ;  /* 0x0000000e4a2c722b */ /* 0x080fe4000000012c */
[-C--:B------:R-:W-:Y:S02]  /*0b30*/  DFMA R110, R68, R14.reuse, R110 ;  /* 0x0000000e446e722b */ /* 0x080fe4000000006e */
[----:B------:R-:W-:-:S02]  /*0b40*/  DFMA R112, -R82, R14, R112 ;  /* 0x0000000e5270722b */ /* 0x000fc40000000170 */
[-C--:B------:R-:W-:Y:S02]  /*0b50*/  DFMA R116, R58, R100.reuse, R116 ;  /* 0x000000643a74722b */ /* 0x080fe40000000074 */
[-C--:B------:R-:W-:Y:S02]  /*0b60*/  DFMA R12, -R72, R100.reuse, R12 ;  /* 0x00000064480c722b */ /* 0x080fe4000000010c */
[-C--:B------:R-:W-:Y:S02]  /*0b70*/  DFMA R106, -R66, R100.reuse, R106 ;  /* 0x00000064426a722b */ /* 0x080fe4000000016a */
[-C--:B------:R-:W-:Y:S02]  /*0b80*/  DFMA R108, R80, R100.reuse, R108 ;  /* 0x00000064506c722b */ /* 0x080fe4000000006c */
[-C--:B------:R-:W-:Y:S02]  /*0b90*/  DFMA R50, R60, R100.reuse, R50 ;  /* 0x000000643c32722b */ /* 0x080fe40000000032 */
[----:B------:R-:W-:-:S02]  /*0ba0*/  DFMA R120, -R74, R100, R120 ;  /* 0x000000644a78722b */ /* 0x000fc40000000178 */
[-C--:B------:R-:W-:Y:S02]  /*0bb0*/  DFMA R46, -R68, R100.reuse, R46 ;  /* 0x00000064442e722b */ /* 0x080fe4000000012e */
[----:B------:R-:W-:Y:S02]  /*0bc0*/  DFMA R104, R82, R100, R104 ;  /* 0x000000645268722b */ /* 0x000fe40000000068 */
[-C--:B------:R-:W-:Y:S02]  /*0bd0*/  DFMA R14, R62, R92.reuse, R10 ;  /* 0x0000005c3e0e722b */ /* 0x080fe4000000000a */
[C---:B------:R-:W-:Y:S02]  /*0be0*/  DFMA R100, R76.reuse, R92, R6 ;  /* 0x0000005c4c64722b */ /* 0x040fe40000000006 */
[----:B------:R-:W-:Y:S02]  /*0bf0*/  DFMA R26, -R76, R90, R26 ;  /* 0x0000005a4c1a722b */ /* 0x000fe4000000011a */
[----:B------:R-:W-:-:S02]  /*0c00*/  DFMA R2, R72, R88, R2 ;  /* 0x000000584802722b */ /* 0x000fc40000000002 */
[----:B------:R-:W-:Y:S02]  /*0c10*/  DFMA R6, R76, R94, R44 ;  /* 0x0000005e4c06722b */ /* 0x000fe4000000002c */
[-C--:B------:R-:W-:Y:S02]  /*0c20*/  DFMA R116, -R60, R102.reuse, R116 ;  /* 0x000000663c74722b */ /* 0x080fe40000000174 */
[----:B------:R-:W-:Y:S02]  /*0c30*/  DFMA R12, R74, R102, R12 ;  /* 0x000000664a0c722b */ /* 0x000fe4000000000c */
[-C--:B------:R-:W-:Y:S02]  /*0c40*/  DFMA R10, -R62, R94.reuse, R48 ;  /* 0x0000005e3e0a722b */ /* 0x080fe40000000130 */
[-C--:B------:R-:W-:Y:S02]  /*0c50*/  DFMA R44, R64, R94.reuse, R14 ;  /* 0x0000005e402c722b */ /* 0x080fe4000000000e */
[----:B------:R-:W-:-:S02]  /*0c60*/  DFMA R14, -R78, R94, R100 ;  /* 0x0000005e4e0e722b */ /* 0x000fc40000000164 */
[-C--:B------:R-:W-:Y:S02]  /*0c70*/  DFMA R4, R74, R90.reuse, R4 ;  /* 0x0000005a4a04722b */ /* 0x080fe40000000004 */
[-C--:B------:R-:W-:Y:S02]  /*0c80*/  DFMA R36, R72, R90.reuse, R36 ;  /* 0x0000005a4824722b */ /* 0x080fe40000000024 */
[-C--:B------:R-:W-:Y:S02]  /*0c90*/  DFMA R34, -R70, R90.reuse, R34 ;  /* 0x0000005a4622722b */ /* 0x080fe40000000122 */
[-C--:B------:R-:W-:Y:S02]  /*0ca0*/  DFMA R32, -R18, R90.reuse, R32 ;  /* 0x0000005a1220722b */ /* 0x080fe40000000120 */
[-C--:B------:R-:W-:Y:S02]  /*0cb0*/  DFMA R30, R82, R90.reuse, R30 ;  /* 0x0000005a521e722b */ /* 0x080fe4000000001e */
[----:B------:R-:W-:-:S02]  /*0cc0*/  DFMA R28, -R80, R90, R28 ;  /* 0x0000005a501c722b */ /* 0x000fc4000000011c */
[-C--:B------:R-:W-:Y:S02]  /*0cd0*/  DFMA R24, -R60, R90.reuse, R24 ;  /* 0x0000005a3c18722b */ /* 0x080fe40000000118 */
[-C--:B------:R-:W-:Y:S02]  /*0ce0*/  DFMA R22, -R58, R90.reuse, R22 ;  /* 0x0000005a3a16722b */ /* 0x080fe40000000116 */
[-C--:B------:R-:W-:Y:S02]  /*0cf0*/  DFMA R20, R56, R90.reuse, R20 ;  /* 0x0000005a3814722b */ /* 0x080fe40000000014 */
[-C--:B------:R-:W-:Y:S02]  /*0d00*/  DFMA R8, R52, R90.reuse, R8 ;  /* 0x0000005a3408722b */ /* 0x080fe40000000008 */
[-C--:B------:R-:W-:Y:S02]  /*0d10*/  DFMA R16, -R68, R90.reuse, R16 ;  /* 0x0000005a4410722b */ /* 0x080fe40000000110 */
[----:B------:R-:W-:-:S02]  /*0d20*/  DFMA R42, R66, R90, R42 ;  /* 0x0000005a422a722b */ /* 0x000fc4000000002a */
[-C--:B------:R-:W-:Y:S02]  /*0d30*/  DFMA R40, -R64, R90.reuse, R40 ;  /* 0x0000005a4028722b */ /* 0x080fe40000000128 */
[----:B------:R-:W-:Y:S02]  /*0d40*/  DFMA R38, R62, R90, R38 ;  /* 0x0000005a3e26722b */ /* 0x000fe40000000026 */
[C---:B------:R-:W-:Y:S02]  /*0d50*/  DFMA R26, R74.reuse, R88, R26 ;  /* 0x000000584a1a722b */ /* 0x040fe4000000001a */
[----:B------:R-:W-:Y:S02]  /*0d60*/  DFMA R2, -R74, R86, R2 ;  /* 0x000000564a02722b */ /* 0x000fe40000000102 */
[----:B------:R-:W-:Y:S02]  /*0d70*/  DFMA R6, R78, R92, R6 ;  /* 0x0000005c4e06722b */ /* 0x000fe40000000006 */
[----:B------:R-:W-:-:S02]  /*0d80*/  DFMA R116, -R62, R96, R116 ;  /* 0x000000603e74722b */ /* 0x000fc40000000174 */
[----:B------:R-:W-:Y:S02]  /*0d90*/  DFMA R12, R76, R96, R12 ;  /* 0x000000604c0c722b */ /* 0x000fe4000000000c */
[----:B------:R-:W-:Y:S02]  /*0da0*/  DFMA R10, R64, R92, R10 ;  /* 0x0000005c400a722b */ /* 0x000fe4000000000a */
[-C--:B------:R-:W-:Y:S02]  /*0db0*/  DFMA R44, R66, R96.reuse, R44 ;  /* 0x00000060422c722b */ /* 0x080fe4000000002c */
[----:B------:R-:W-:Y:S02]  /*0dc0*/  DFMA R14, -R80, R96, R14 ;  /* 0x00000060500e722b */ /* 0x000fe4000000010e */
[-C--:B------:R-:W-:Y:S02]  /*0dd0*/  DFMA R50, -R62, R98.reuse, R50 ;  /* 0x000000623e32722b */ /* 0x080fe40000000132 */
[----:B------:R-:W-:-:S02]  /*0de0*/  DFMA R120, R76, R98, R120 ;  /* 0x000000624c78722b */ /* 0x000fc40000000078 */
[-C--:B------:R-:W-:Y:S02]  /*0df0*/  DFMA R4, R76, R88.reuse, R4 ;  /* 0x000000584c04722b */ /* 0x080fe40000000004 */
[-C--:B------:R-:W-:Y:S02]  /*0e00*/  DFMA R36, -R78, R88.reuse, R36 ;  /* 0x000000584e24722b */ /* 0x080fe40000000124 */
[-C--:B------:R-:W-:Y:S02]  /*0e10*/  DFMA R34, -R80, R88.reuse, R34 ;  /* 0x000000585022722b */ /* 0x080fe40000000122 */
[-C--:B------:R-:W-:Y:S02]  /*0e20*/  DFMA R32, -R82, R88.reuse, R32 ;  /* 0x000000585220722b */ /* 0x080fe40000000120 */
[-C--:B------:R-:W-:Y:S02]  /*0e30*/  DFMA R30, -R18, R88.reuse, R30 ;  /* 0x00000058121e722b */ /* 0x080fe4000000011e */
[----:B------:R-:W-:-:S02]  /*0e40*/  DFMA R28, R70, R88, R28 ;  /* 0x00000058461c722b */ /* 0x000fc4000000001c */
[-C--:B------:R-:W-:Y:S02]  /*0e50*/  DFMA R24, -R62, R88.reuse, R24 ;  /* 0x000000583e18722b */ /* 0x080fe40000000118 */
[-C--:B------:R-:W-:Y:S02]  /*0e60*/  DFMA R22, R64, R88.reuse, R22 ;  /* 0x000000584016722b */ /* 0x080fe40000000016 */
[-C--:B------:R-:W-:Y:S02]  /*0e70*/  DFMA R20, R66, R88.reuse, R20 ;  /* 0x000000584214722b */ /* 0x080fe40000000014 */
[-C--:B------:R-:W-:Y:S02]  /*0e80*/  DFMA R8, R68, R88.reuse, R8 ;  /* 0x000000584408722b */ /* 0x080fe40000000008 */
[-C--:B------:R-:W-:Y:S02]  /*0e90*/  DFMA R16, R52, R88.reuse, R16 ;  /* 0x000000583410722b */ /* 0x080fe40000000010 */
[----:B------:R-:W-:-:S02]  /*0ea0*/  DFMA R42, -R56, R88, R42 ;  /* 0x00000058382a722b */ /* 0x000fc4000000012a */
[-C--:B------:R-:W-:Y:S02]  /*0eb0*/  DFMA R40, -R58, R88.reuse, R40 ;  /* 0x000000583a28722b */ /* 0x080fe40000000128 */
[----:B------:R-:W-:Y:S02]  /*0ec0*/  DFMA R38, -R60, R88, R38 ;  /* 0x000000583c26722b */ /* 0x000fe40000000126 */
[----:B------:R-:W-:Y:S02]  /*0ed0*/  DFMA R26, R72, R86, R26 ;  /* 0x00000056481a722b */ /* 0x000fe4000000001a */
[----:B------:R-:W-:Y:S02]  /*0ee0*/  DFMA R2, -R18, R84, R2 ;  /* 0x000000541202722b */ /* 0x000fe40000000102 */
[-C--:B------:R-:W-:Y:S02]  /*0ef0*/  DFMA R48, R80, R98.reuse, R6 ;  /* 0x000000625030722b */ /* 0x080fe40000000006 */
[----:B------:R-:W-:-:S02]  /*0f00*/  DFMA R116, R64, R98, R116 ;  /* 0x000000624074722b */ /* 0x000fc40000000074 */
[-C--:B------:R-:W-:Y:S02]  /*0f10*/  DFMA R12, -R78, R98.reuse, R12 ;  /* 0x000000624e0c722b */ /* 0x080fe4000000010c */
[-C--:B------:R-:W-:Y:S02]  /*0f20*/  DFMA R10, -R66, R98.reuse, R10 ;  /* 0x00000062420a722b */ /* 0x080fe4000000010a */
[-C--:B------:R-:W-:Y:S02]  /*0f30*/  DFMA R6, R68, R98.reuse, R44 ;  /* 0x000000624406722b */ /* 0x080fe4000000002c */
[----:B------:R-:W-:Y:S02]  /*0f40*/  DFMA R98, -R82, R98, R14 ;  /* 0x000000625262722b */ /* 0x000fe4000000010e */
[-C--:B------:R-:W-:Y:S02]  /*0f50*/  DFMA R14, -R64, R96.reuse, R50 ;  /* 0x00000060400e722b */ /* 0x080fe40000000132 */
[----:B------:R-:W-:-:S02]  /*0f60*/  DFMA R120, R78, R96, R120 ;  /* 0x000000604e78722b */ /* 0x000fc40000000078 */
[-C--:B------:R-:W-:Y:S02]  /*0f70*/  DFMA R4, R78, R86.reuse, R4 ;  /* 0x000000564e04722b */ /* 0x080fe40000000004 */
[-C--:B------:R-:W-:Y:S02]  /*0f80*/  DFMA R36, R76, R86.reuse, R36 ;  /* 0x000000564c24722b */ /* 0x080fe40000000024 */
[-C--:B------:R-:W-:Y:S02]  /*0f90*/  DFMA R34, -R82, R86.reuse, R34 ;  /* 0x000000565222722b */ /* 0x080fe40000000122 */
[-C--:B------:R-:W-:Y:S02]  /*0fa0*/  DFMA R32, R80, R86.reuse, R32 ;  /* 0x000000565020722b */ /* 0x080fe40000000020 */
[-C--:B------:R-:W-:Y:S02]  /*0fb0*/  DFMA R30, -R70, R86.reuse, R30 ;  /* 0x00000056461e722b */ /* 0x080fe4000000011e */
        /* <DEDUP_REMOVED lines=9> */
[C---:B------:R-:W-:Y:S02]  /*1050*/  DFMA R26, -R70.reuse, R84, R26 ;  /* 0x00000054461a722b */ /* 0x040fe4000000011a */
[----:B------:R-:W-:Y:S01]  /*1060*/  DFMA R70, R70, R54, R2 ;  /* 0x000000364646722b */ /* 0x000fe20000000002 */
[----:B------:R-:W0:Y:S01]  /*1070*/  LDC.64 R2, c[0x0][0x380] ;  /* 0x0000e000ff027b82 */ /* 0x000e220000000a00 */
[C---:B------:R-:W-:Y:S02]  /*1080*/  DFMA R116, R66.reuse, R92, R116 ;  /* 0x0000005c4274722b */ /* 0x040fe40000000074 */
[----:B------:R-:W-:-:S02]  /*1090*/  DFMA R14, R66, R94, R14 ;  /* 0x0000005e420e722b */ /* 0x000fc4000000000e */
[C---:B------:R-:W-:Y:S02]  /*10a0*/  DFMA R44, R80.reuse, R92, R12 ;  /* 0x0000005c502c722b */ /* 0x040fe4000000000c */
[C---:B------:R-:W-:Y:S02]  /*10b0*/  DFMA R120, -R80.reuse, R94, R120 ;  /* 0x0000005e5078722b */ /* 0x040fe40000000178 */
[-C--:B------:R-:W-:Y:S02]  /*10c0*/  DFMA R4, R80, R84.reuse, R4 ;  /* 0x000000545004722b */ /* 0x080fe40000000004 */
[-C--:B------:R-:W-:Y:S02]  /*10d0*/  DFMA R36, R82, R84.reuse, R36 ;  /* 0x000000545224722b */ /* 0x080fe40000000024 */
[-C--:B------:R-:W-:Y:S02]  /*10e0*/  DFMA R34, R76, R84.reuse, R34 ;  /* 0x000000544c22722b */ /* 0x080fe40000000022 */
[----:B------:R-:W-:-:S02]  /*10f0*/  DFMA R32, -R78, R84, R32 ;  /* 0x000000544e20722b */ /* 0x000fc40000000120 */
[-C--:B------:R-:W-:Y:S02]  /*1100*/  DFMA R30, -R72, R84.reuse, R30 ;  /* 0x00000054481e722b */ /* 0x080fe4000000011e */
[-C--:B------:R-:W-:Y:S02]  /*1110*/  DFMA R28, R74, R84.reuse, R28 ;  /* 0x000000544a1c722b */ /* 0x080fe4000000001c */
[-C--:B------:R-:W-:Y:S02]  /*1120*/  DFMA R24, -R66, R84.reuse, R24 ;  /* 0x000000544218722b */ /* 0x080fe40000000118 */
[-C--:B------:R-:W-:Y:S02]  /*1130*/  DFMA R22, -R68, R84.reuse, R22 ;  /* 0x000000544416722b */ /* 0x080fe40000000116 */
[-C--:B------:R-:W-:Y:S02]  /*1140*/  DFMA R20, -R62, R84.reuse, R20 ;  /* 0x000000543e14722b */ /* 0x080fe40000000114 */
[----:B------:R-:W-:-:S02]  /*1150*/  DFMA R8, R64, R84, R8 ;  /* 0x000000544008722b */ /* 0x000fc40000000008 */
[-C--:B------:R-:W-:Y:S02]  /*1160*/  DFMA R16, R58, R84.reuse, R16 ;  /* 0x000000543a10722b */ /* 0x080fe40000000010 */
[-C--:B------:R-:W-:Y:S02]  /*1170*/  DFMA R42, -R60, R84.reuse, R42 ;  /* 0x000000543c2a722b */ /* 0x080fe4000000012a */
[-C--:B------:R-:W-:Y:S02]  /*1180*/  DFMA R40, R52, R84.reuse, R40 ;  /* 0x000000543428722b */ /* 0x080fe40000000028 */
[----:B------:R-:W-:Y:S02]  /*1190*/  DFMA R38, R56, R84, R38 ;  /* 0x000000543826722b */ /* 0x000fe40000000026 */
[C---:B------:R-:W-:Y:S02]  /*11a0*/  DFMA R10, R68.reuse, R96, R10 ;  /* 0x00000060440a722b */ /* 0x040fe4000000000a */
[----:B------:R-:W-:-:S02]  /*11b0*/  DFMA R12, -R68, R94, R116 ;  /* 0x0000005e440c722b */ /* 0x000fc40000000174 */
[C---:B------:R-:W-:Y:S02]  /*11c0*/  DFMA R14, R68.reuse, R92, R14 ;  /* 0x0000005c440e722b */ /* 0x040fe4000000000e */
[-C--:B------:R-:W-:Y:S02]  /*11d0*/  DFMA R106, -R68, R102.reuse, R106 ;  /* 0x00000066446a722b */ /* 0x080fe4000000016a */
[C---:B------:R-:W-:Y:S02]  /*11e0*/  DFMA R108, R82.reuse, R102, R108 ;  /* 0x00000066526c722b */ /* 0x040fe4000000006c */
[C---:B------:R-:W-:Y:S02]  /*11f0*/  DFMA R96, -R82.reuse, R96, R48 ;  /* 0x000000605260722b */ /* 0x040fe40000000130 */
[C---:B------:R-:W-:Y:S02]  /*1200*/  DFMA R94, R82.reuse, R94, R44 ;  /* 0x0000005e525e722b */ /* 0x040fe4000000002c */
[----:B------:R-:W-:-:S02]  /*1210*/  DFMA R92, R82, R92, R120 ;  /* 0x0000005c525c722b */ /* 0x000fc40000000078 */
[-C--:B------:R-:W-:Y:S02]  /*1220*/  DFMA R4, R82, R54.reuse, R4 ;  /* 0x000000365204722b */ /* 0x080fe40000000004 */
[-C--:B------:R-:W-:Y:S02]  /*1230*/  DFMA R36, -R80, R54.reuse, R36 ;  /* 0x000000365024722b */ /* 0x080fe40000000124 */
[-C--:B------:R-:W-:Y:S02]  /*1240*/  DFMA R34, R78, R54.reuse, R34 ;  /* 0x000000364e22722b */ /* 0x080fe40000000022 */
[-C--:B------:R-:W-:Y:S02]  /*1250*/  DFMA R32, R76, R54.reuse, R32 ;  /* 0x000000364c20722b */ /* 0x080fe40000000020 */
[-C--:B------:R-:W-:Y:S02]  /*1260*/  DFMA R30, -R74, R54.reuse, R30 ;  /* 0x000000364a1e722b */ /* 0x080fe4000000011e */
[----:B------:R-:W-:-:S02]  /*1270*/  DFMA R28, -R72, R54, R28 ;  /* 0x00000036481c722b */ /* 0x000fc4000000011c */
[-C--:B------:R-:W-:Y:S02]  /*1280*/  DFMA R26, -R18, R54.reuse, R26 ;  /* 0x00000036121a722b */ /* 0x080fe4000000011a */
[-C--:B------:R-:W-:Y:S02]  /*1290*/  DFMA R24, -R68, R54.reuse, R24 ;  /* 0x000000364418722b */ /* 0x080fe40000000118 */
[-C--:B------:R-:W-:Y:S02]  /*12a0*/  DFMA R22, R66, R54.reuse, R22 ;  /* 0x000000364216722b */ /* 0x080fe40000000016 */
[-C--:B------:R-:W-:Y:S02]  /*12b0*/  DFMA R20, -R64, R54.reuse, R20 ;  /* 0x000000364014722b */ /* 0x080fe40000000114 */
[-C--:B------:R-:W-:Y:S02]  /*12c0*/  DFMA R8, -R62, R54.reuse, R8 ;  /* 0x000000363e08722b */ /* 0x080fe40000000108 */
[----:B------:R-:W-:-:S02]  /*12d0*/  DFMA R16, R60, R54, R16 ;  /* 0x000000363c10722b */ /* 0x000fc40000000010 */
[-C--:B------:R-:W-:Y:S02]  /*12e0*/  DFMA R42, R58, R54.reuse, R42 ;  /* 0x000000363a2a722b */ /* 0x080fe4000000002a */
[-C--:B------:R-:W-:Y:S02]  /*12f0*/  DFMA R40, -R56, R54.reuse, R40 ;  /* 0x000000363828722b */ /* 0x080fe40000000128 */
[----:B------:R-:W-:Y:S02]  /*1300*/  DFMA R38, R52, R54, R38 ;  /* 0x000000363426722b */ /* 0x000fe40000000026 */
[----:B------:R-:W-:Y:S02]  /*1310*/  DADD R4, R114, -R4 ;  /* 0x0000000072047229 */ /* 0x000fe40000000804 */
[----:B------:R-:W-:Y:S02]  /*1320*/  DADD R36, R110, -R36 ;  /* 0x000000006e247229 */ /* 0x000fe40000000824 */
[----:B------:R-:W-:-:S02]  /*1330*/  DADD R34, R106, -R34 ;  /* 0x000000006a227229 */ /* 0x000fc40000000822 */
[----:B------:R-:W-:Y:S02]  /*1340*/  DADD R32, R46, -R32 ;  /* 0x000000002e207229 */ /* 0x000fe40000000820 */
[----:B------:R-:W-:Y:S02]  /*1350*/  DADD R6, R6, -R30 ;  /* 0x0000000006067229 */ /* 0x000fe4000000081e */
[----:B------:R-:W-:Y:S02]  /*1360*/  DADD R10, R10, -R28 ;  /* 0x000000000a0a7229 */ /* 0x000fe4000000081c */
[----:B------:R-:W-:Y:S02]  /*1370*/  DADD R12, R12, -R70 ;  /* 0x000000000c0c7229 */ /* 0x000fe40000000846 */
[----:B------:R-:W-:Y:S02]  /*1380*/  DADD R14, R14, -R26 ;  /* 0x000000000e0e7229 */ /* 0x000fe4000000081a */
[----:B------:R-:W-:-:S02]  /*1390*/  DADD R24, R24, R118 ;  /* 0x0000000018187229 */ /* 0x000fc40000000076 */
[----:B------:R-:W-:Y:S02]  /*13a0*/  DADD R22, R22, R112 ;  /* 0x0000000016167229 */ /* 0x000fe40000000070 */
[----:B------:R-:W-:Y:S02]  /*13b0*/  DADD R20, R20, R108 ;  /* 0x0000000014147229 */ /* 0x000fe4000000006c */
[----:B------:R-:W-:Y:S02]  /*13c0*/  DADD R8, R8, R104 ;  /* 0x0000000008087229 */ /* 0x000fe40000000068 */
[----:B------:R-:W-:Y:S02]  /*13d0*/  DADD R16, R16, R98 ;  /* 0x0000000010107229 */ /* 0x000fe40000000062 */
[----:B------:R-:W-:Y:S02]  /*13e0*/  DADD R42, R42, R96 ;  /* 0x000000002a2a7229 */ /* 0x000fe40000000060 */
[----:B------:R-:W-:-:S02]  /*13f0*/  DADD R40, R40, R94 ;  /* 0x0000000028287229 */ /* 0x000fc4000000005e */
[----:B------:R-:W-:Y:S01]  /*1400*/  DADD R38, R38, R92 ;  /* 0x0000000026267229 */ /* 0x000fe2000000005c */
        /* <DEDUP_REMOVED lines=18> */
.L_x_74:
        /* <DEDUP_REMOVED lines=13> */
.L_x_104:


//--------------------- .nv.shared.reserved.0     --------------------------
	.section	.nv.shared.reserved.0,"aw",@nobits
	.weak		__nv_reservedSMEM_offset_0_alias
	.size		__nv_reservedSMEM_offset_0_alias, 0, 64
	.other		__nv_reservedSMEM_offset_0_alias,@"STO_CUDA_RESERVED_SHARED STV_DEFAULT"
__nv_reservedSMEM_offset_0_alias:
	.zero		0
	.zero		64


//--------------------- .nv.constant0.sedenion_dot_f32 --------------------------
	.section	.nv.constant0.sedenion_dot_f32,"a",@progbits
	.sectionflags	@""
	.align	4
.nv.constant0.sedenion_dot_f32:
	.zero		924


//--------------------- .nv.constant0.sedenion_normalize_f32 --------------------------
	.section	.nv.constant0.sedenion_normalize_f32,"a",@progbits
	.sectionflags	@""
	.align	4
.nv.constant0.sedenion_normalize_f32:
	.zero		916


//--------------------- .nv.constant0.sedenion_norm_f32 --------------------------
	.section	.nv.constant0.sedenion_norm_f32,"a",@progbits
	.sectionflags	@""
	.align	4
.nv.constant0.sedenion_norm_f32:
	.zero		916


//--------------------- .nv.constant0.sedenion_norm_sq_f32 --------------------------
	.section	.nv.constant0.sedenion_norm_sq_f32,"a",@progbits
	.sectionflags	@""
	.align	4
.nv.constant0.sedenion_norm_sq_f32:
	.zero		916


//--------------------- .nv.constant0.sedenion_conjugate_f32 --------------------------
	.section	.nv.constant0.sedenion_conjugate_f32,"a",@progbits
	.sectionflags	@""
	.align	4
.nv.constant0.sedenion_conjugate_f32:
	.zero		916


//--------------------- .nv.constant0.sedenion_scale_f32 --------------------------
	.section	.nv.constant0.sedenion_scale_f32,"a",@progbits
	.sectionflags	@""
	.align	4
.nv.constant0.sedenion_scale_f32:
	.zero		920


//--------------------- .nv.constant0.sedenion_neg_f32 --------------------------
	.section	.nv.constant0.sedenion_neg_f32,"a",@progbits
	.sectionflags	@""
	.align	4
.nv.constant0.sedenion_neg_f32:
	.zero		916


//--------------------- .nv.constant0.sedenion_sub_f32 --------------------------
	.section	.nv.constant0.sedenion_sub_f32,"a",@progbits
	.sectionflags	@""
	.align	4
.nv.constant0.sedenion_sub_f32:
	.zero		924


//--------------------- .nv.constant0.sedenion_add_f32 --------------------------
	.section	.nv.constant0.sedenion_add_f32,"a",@progbits
	.sectionflags	@""
	.align	4
.nv.constant0.sedenion_add_f32:
	.zero		924


//--------------------- .nv.constant0.sedenion_mul_f32 --------------------------
	.section	.nv.constant0.sedenion_mul_f32,"a",@progbits
	.sectionflags	@""
	.align	4
.nv.constant0.sedenion_mul_f32:
	.zero		924


//--------------------- .nv.constant0.sedenion_is_zero_divisor_pair_f64 --------------------------
	.section	.nv.constant0.sedenion_is_zero_divisor_pair_f64,"a",@progbits
	.sectionflags	@""
	.align	4
.nv.constant0.sedenion_is_zero_divisor_pair_f64:
	.zero		932


//--------------------- .nv.constant0.sedenion_dot_f64 --------------------------
	.section	.nv.constant0.sedenion_dot_f64,"a",@progbits
	.sectionflags	@""
	.align	4
.nv.constant0.sedenion_dot_f64:
	.zero		924


//--------------------- .nv.constant0.sedenion_inverse_f64 --------------------------
	.section	.nv.constant0.sedenion_inverse_f64,"a",@progbits
	.sectionflags	@""
	.align	4
.nv.constant0.sedenion_inverse_f64:
	.zero		916


//--------------------- .nv.constant0.sedenion_normalize_f64 --------------------------
	.section	.nv.constant0.sedenion_normalize_f64,"a",@progbits
	.sectionflags	@""
	.align	4
.nv.constant0.sedenion_normalize_f64:
	.zero		916


//--------------------- .nv.constant0.sedenion_norm_f64 --------------------------
	.section	.nv.constant0.sedenion_norm_f64,"a",@progbits
	.sectionflags	@""
	.align	4
.nv.constant0.sedenion_norm_f64:
	.zero		916


//--------------------- .nv.constant0.sedenion_norm_sq_f64 --------------------------
	.section	.nv.constant0.sedenion_norm_sq_f64,"a",@progbits
	.sectionflags	@""
	.align	4
.nv.constant0.sedenion_norm_sq_f64:
	.zero		916


//--------------------- .nv.constant0.sedenion_conjugate_f64 --------------------------
	.section	.nv.constant0.sedenion_conjugate_f64,"a",@progbits
	.sectionflags	@""
	.align	4
.nv.constant0.sedenion_conjugate_f64:
	.zero		916


//--------------------- .nv.constant0.sedenion_scale_f64 --------------------------
	.section	.nv.constant0.sedenion_scale_f64,"a",@progbits
	.sectionflags	@""
	.align	4
.nv.constant0.sedenion_scale_f64:
	.zero		924


//--------------------- .nv.constant0.sedenion_neg_f64 --------------------------
	.section	.nv.constant0.sedenion_neg_f64,"a",@progbits
	.sectionflags	@""
	.align	4
.nv.constant0.sedenion_neg_f64:
	.zero		916


//--------------------- .nv.constant0.sedenion_sub_f64 --------------------------
	.section	.nv.constant0.sedenion_sub_f64,"a",@progbits
	.sectionflags	@""
	.align	4
.nv.constant0.sedenion_sub_f64:
	.zero		924


//--------------------- .nv.constant0.sedenion_add_f64 --------------------------
	.section	.nv.constant0.sedenion_add_f64,"a",@progbits
	.sectionflags	@""
	.align	4
.nv.constant0.sedenion_add_f64:
	.zero		924


//--------------------- .nv.constant0.sedenion_mul_f64 --------------------------
	.section	.nv.constant0.sedenion_mul_f64,"a",@progbits
	.sectionflags	@""
	.align	4
.nv.constant0.sedenion_mul_f64:
	.zero		924


//--------------------- SYMBOLS --------------------------

	.type		.nv.reservedSmem.offset0,@object
	.size		.nv.reservedSmem.offset0,0x4
